	.target	sm_100a

	.elftype	@"ET_EXEC"


//--------------------- .note.nv.tkinfo           --------------------------
	.section	.note.nv.tkinfo,"",@"SHT_NOTE"
	.sectionflags	@"SHF_NOTE_NV_TKINFO"
	.tkinfo
        /*0018*/ 	.word	0x00000002
        /*0030*/ 	.string	""
        /*0030*/ 	.string	"ptxas"
        /*0030*/ 	.string	"Cuda compilation tools, release 13.0, V13.0.88"
        /*0030*/ 	.string	"Build cuda_13.0.r13.0/compiler.36424714_0"
        /*0030*/ 	.string	"-arch sm_100a -m 64 "



//--------------------- .note.nv.cuinfo           --------------------------
	.section	.note.nv.cuinfo,"",@"SHT_NOTE"
	.sectionflags	@"SHF_NOTE_NV_CUINFO"
        /*0018*/ 	.short	0x0002
        /*001a*/ 	.short	0x0064
        /*001c*/ 	.short	0x0082
	.zero		2


//--------------------- .nv.info                  --------------------------
	.section	.nv.info,"",@"SHT_CUDA_INFO"
	.align	4


	//----- nvinfo : EIATTR_REGCOUNT
	.align		4
        /*0000*/ 	.byte	0x04, 0x2f
        /*0002*/ 	.short	(.L_19 - .L_18)
	.align		4
.L_18:
        /*0004*/ 	.word	index@(_ZN7cutlass13device_kernelINS_4conv6kernel13ConvUniversalINS1_16ConvProblemShapeILNS1_8OperatorE0ELi2EEENS1_10collective14CollectiveConvINS1_47MainloopSm100TmaUmmaWarpSpecializedImplicitGemmILS5_0ELi10ELi2ELi1ELi2EN4cute5tupleIJNSA_1CILi2EEENSC_ILi1EEESE_EEEEENSB_IJNSC_ILi256EEENSC_ILi64EEENSB_IJSI_EEEEEENS_6half_tESL_NSA_8TiledMMAINSA_8MMA_AtomIJNSA_26SM100_MMA_F16BF16_2x1SM_SSISL_SL_fLi256ELi64ELNSA_4UMMA5MajorE0ELSQ_0ELNSP_7ScaleInE0ELSR_0EEEEEENSA_6LayoutINSB_IJSE_SE_SE_EEENSB_IJNSC_ILi0EEESW_SW_EEEEENSB_IJNSA_10UnderscoreESZ_SZ_EEEEENS7_6detail27Sm100ImplicitGemmTileTraitsINSA_25SM100_TMA_2SM_LOAD_IM2COLENSA_14ComposedLayoutINSA_7SwizzleILi3ELi4ELi3EEENSA_18smem_ptr_flag_bitsILi16EEENSU_INSB_IJNSC_ILi8EEESI_EEENSB_IJSI_SE_EEEEEEEvEENS13_INSA_18SM100_TMA_2SM_LOADES1E_vEEEENS_8epilogue10collective18CollectiveEpilogueINS1J_23Sm100TmaWarpSpecializedILi3ELi2ELi32ELb1ELb0EEEJNSB_IJNSC_ILi128EEESI_SJ_EEENSB_IJNSU_IS1O_SE_EENSU_INSC_ILi32EEESE_EEEEESL_NSB_IJNSB_IJlllEEESE_SW_EEESL_S1V_NS1J_6fusion15FusionCallbacksIS1N_NS1W_17LinearCombinationISL_fSL_fLNS_15FloatRoundStyleE2EEES1P_S1T_JEEENSA_5SM1004TMEM4LOAD26SM100_TMEM_LOAD_32dp32b32xENSA_20SM90_TMA_LOAD_IM2COLENS15_INS16_ILi2ELi4ELi3EEES19_NSU_INSB_IJS1A_S1R_EEENSB_IJS1R_SE_EEEEEEENSA_39AutoVectorizingCopyWithAssumedAlignmentILi128EEENSA_21SM90_TMA_STORE_IM2COLES2B_S2D_S2D_EEEvvEEEEvNT_6ParamsE)
        /*0008*/ 	.word	0x0000007d


	//----- nvinfo : EIATTR_FRAME_SIZE
	.align		4
.L_19:
        /*000c*/ 	.byte	0x04, 0x11
        /*000e*/ 	.short	(.L_21 - .L_20)
	.align		4
.L_20:
        /*0010*/ 	.word	index@($__internal_2_$__cuda_sm10x_tcgen05_guardrail_trap_unallocated_columns_being_dealloced)
        /*0014*/ 	.word	0x00000008


	//----- nvinfo : EIATTR_FRAME_SIZE
	.align		4
.L_21:
        /*0018*/ 	.byte	0x04, 0x11
        /*001a*/ 	.short	(.L_23 - .L_22)
	.align		4
.L_22:
        /*001c*/ 	.word	index@($__internal_1_$__cuda_sm10x_tcgen05_guardrail_trap_phase_invalid_during_alloc)
        /*0020*/ 	.word	0x00000008


	//----- nvinfo : EIATTR_FRAME_SIZE
	.align		4
.L_23:
        /*0024*/ 	.byte	0x04, 0x11
        /*0026*/ 	.short	(.L_25 - .L_24)
	.align		4
.L_24:
        /*0028*/ 	.word	index@($__internal_0_$__cuda_sm10x_tcgen05_guardrail_trap_col_being_dealloced_not_returned_by_alloc)
        /*002c*/ 	.word	0x00000008


	//----- nvinfo : EIATTR_FRAME_SIZE
	.align		4
.L_25:
        /*0030*/ 	.byte	0x04, 0x11
        /*0032*/ 	.short	(.L_27 - .L_26)
	.align		4
.L_26:
        /*0034*/ 	.word	index@(_ZN7cutlass13device_kernelINS_4conv6kernel13ConvUniversalINS1_16ConvProblemShapeILNS1_8OperatorE0ELi2EEENS1_10collective14CollectiveConvINS1_47MainloopSm100TmaUmmaWarpSpecializedImplicitGemmILS5_0ELi10ELi2ELi1ELi2EN4cute5tupleIJNSA_1CILi2EEENSC_ILi1EEESE_EEEEENSB_IJNSC_ILi256EEENSC_ILi64EEENSB_IJSI_EEEEEENS_6half_tESL_NSA_8TiledMMAINSA_8MMA_AtomIJNSA_26SM100_MMA_F16BF16_2x1SM_SSISL_SL_fLi256ELi64ELNSA_4UMMA5MajorE0ELSQ_0ELNSP_7ScaleInE0ELSR_0EEEEEENSA_6LayoutINSB_IJSE_SE_SE_EEENSB_IJNSC_ILi0EEESW_SW_EEEEENSB_IJNSA_10UnderscoreESZ_SZ_EEEEENS7_6detail27Sm100ImplicitGemmTileTraitsINSA_25SM100_TMA_2SM_LOAD_IM2COLENSA_14ComposedLayoutINSA_7SwizzleILi3ELi4ELi3EEENSA_18smem_ptr_flag_bitsILi16EEENSU_INSB_IJNSC_ILi8EEESI_EEENSB_IJSI_SE_EEEEEEEvEENS13_INSA_18SM100_TMA_2SM_LOADES1E_vEEEENS_8epilogue10collective18CollectiveEpilogueINS1J_23Sm100TmaWarpSpecializedILi3ELi2ELi32ELb1ELb0EEEJNSB_IJNSC_ILi128EEESI_SJ_EEENSB_IJNSU_IS1O_SE_EENSU_INSC_ILi32EEESE_EEEEESL_NSB_IJNSB_IJlllEEESE_SW_EEESL_S1V_NS1J_6fusion15FusionCallbacksIS1N_NS1W_17LinearCombinationISL_fSL_fLNS_15FloatRoundStyleE2EEES1P_S1T_JEEENSA_5SM1004TMEM4LOAD26SM100_TMEM_LOAD_32dp32b32xENSA_20SM90_TMA_LOAD_IM2COLENS15_INS16_ILi2ELi4ELi3EEES19_NSU_INSB_IJS1A_S1R_EEENSB_IJS1R_SE_EEEEEEENSA_39AutoVectorizingCopyWithAssumedAlignmentILi128EEENSA_21SM90_TMA_STORE_IM2COLES2B_S2D_S2D_EEEvvEEEEvNT_6ParamsE)
        /*0038*/ 	.word	0x00000008


	//----- nvinfo : EIATTR_MIN_STACK_SIZE
	.align		4
.L_27:
        /*003c*/ 	.byte	0x04, 0x12
        /*003e*/ 	.short	(.L_29 - .L_28)
	.align		4
.L_28:
        /*0040*/ 	.word	index@(_ZN7cutlass13device_kernelINS_4conv6kernel13ConvUniversalINS1_16ConvProblemShapeILNS1_8OperatorE0ELi2EEENS1_10collective14CollectiveConvINS1_47MainloopSm100TmaUmmaWarpSpecializedImplicitGemmILS5_0ELi10ELi2ELi1ELi2EN4cute5tupleIJNSA_1CILi2EEENSC_ILi1EEESE_EEEEENSB_IJNSC_ILi256EEENSC_ILi64EEENSB_IJSI_EEEEEENS_6half_tESL_NSA_8TiledMMAINSA_8MMA_AtomIJNSA_26SM100_MMA_F16BF16_2x1SM_SSISL_SL_fLi256ELi64ELNSA_4UMMA5MajorE0ELSQ_0ELNSP_7ScaleInE0ELSR_0EEEEEENSA_6LayoutINSB_IJSE_SE_SE_EEENSB_IJNSC_ILi0EEESW_SW_EEEEENSB_IJNSA_10UnderscoreESZ_SZ_EEEEENS7_6detail27Sm100ImplicitGemmTileTraitsINSA_25SM100_TMA_2SM_LOAD_IM2COLENSA_14ComposedLayoutINSA_7SwizzleILi3ELi4ELi3EEENSA_18smem_ptr_flag_bitsILi16EEENSU_INSB_IJNSC_ILi8EEESI_EEENSB_IJSI_SE_EEEEEEEvEENS13_INSA_18SM100_TMA_2SM_LOADES1E_vEEEENS_8epilogue10collective18CollectiveEpilogueINS1J_23Sm100TmaWarpSpecializedILi3ELi2ELi32ELb1ELb0EEEJNSB_IJNSC_ILi128EEESI_SJ_EEENSB_IJNSU_IS1O_SE_EENSU_INSC_ILi32EEESE_EEEEESL_NSB_IJNSB_IJlllEEESE_SW_EEESL_S1V_NS1J_6fusion15FusionCallbacksIS1N_NS1W_17LinearCombinationISL_fSL_fLNS_15FloatRoundStyleE2EEES1P_S1T_JEEENSA_5SM1004TMEM4LOAD26SM100_TMEM_LOAD_32dp32b32xENSA_20SM90_TMA_LOAD_IM2COLENS15_INS16_ILi2ELi4ELi3EEES19_NSU_INSB_IJS1A_S1R_EEENSB_IJS1R_SE_EEEEEEENSA_39AutoVectorizingCopyWithAssumedAlignmentILi128EEENSA_21SM90_TMA_STORE_IM2COLES2B_S2D_S2D_EEEvvEEEEvNT_6ParamsE)
        /*0044*/ 	.word	0x00000008
.L_29:


//--------------------- .nv.compat                --------------------------
	.section	.nv.compat,"",@"SHT_CUDA_COMPAT_INFO"
	.align	4
        /*0000*/ 	.byte	0x02, 0x09, 0x01, 0x00, 0x02, 0x02, 0x02, 0x00, 0x02, 0x05, 0x05, 0x00, 0x03, 0x07, 0x01, 0x01
        /*0010*/ 	.byte	0x02, 0x03, 0x01, 0x00, 0x02, 0x06, 0x01, 0x00, 0x04, 0x0b, 0x08, 0x00, 0x09, 0x00, 0x00, 0x00
        /*0020*/ 	.byte	0x00, 0x00, 0x00, 0x00


//--------------------- .nv.info._ZN7cutlass13device_kernelINS_4conv6kernel13ConvUniversalINS1_16ConvProblemShapeILNS1_8OperatorE0ELi2EEENS1_10collective14CollectiveConvINS1_47MainloopSm100TmaUmmaWarpSpecializedImplicitGemmILS5_0ELi10ELi2ELi1ELi2EN4cute5tupleIJNSA_1CILi2EEENSC_ILi1EEESE_EEEEENSB_IJNSC_ILi256EEENSC_ILi64EEENSB_IJSI_EEEEEENS_6half_tESL_NSA_8TiledMMAINSA_8MMA_AtomIJNSA_26SM100_MMA_F16BF16_2x1SM_SSISL_SL_fLi256ELi64ELNSA_4UMMA5MajorE0ELSQ_0ELNSP_7ScaleInE0ELSR_0EEEEEENSA_6LayoutINSB_IJSE_SE_SE_EEENSB_IJNSC_ILi0EEESW_SW_EEEEENSB_IJNSA_10UnderscoreESZ_SZ_EEEEENS7_6detail27Sm100ImplicitGemmTileTraitsINSA_25SM100_TMA_2SM_LOAD_IM2COLENSA_14ComposedLayoutINSA_7SwizzleILi3ELi4ELi3EEENSA_18smem_ptr_flag_bitsILi16EEENSU_INSB_IJNSC_ILi8EEESI_EEENSB_IJSI_SE_EEEEEEEvEENS13_INSA_18SM100_TMA_2SM_LOADES1E_vEEEENS_8epilogue10collective18CollectiveEpilogueINS1J_23Sm100TmaWarpSpecializedILi3ELi2ELi32ELb1ELb0EEEJNSB_IJNSC_ILi128EEESI_SJ_EEENSB_IJNSU_IS1O_SE_EENSU_INSC_ILi32EEESE_EEEEESL_NSB_IJNSB_IJlllEEESE_SW_EEESL_S1V_NS1J_6fusion15FusionCallbacksIS1N_NS1W_17LinearCombinationISL_fSL_fLNS_15FloatRoundStyleE2EEES1P_S1T_JEEENSA_5SM1004TMEM4LOAD26SM100_TMEM_LOAD_32dp32b32xENSA_20SM90_TMA_LOAD_IM2COLENS15_INS16_ILi2ELi4ELi3EEES19_NSU_INSB_IJS1A_S1R_EEENSB_IJS1R_SE_EEEEEEENSA_39AutoVectorizingCopyWithAssumedAlignmentILi128EEENSA_21SM90_TMA_STORE_IM2COLES2B_S2D_S2D_EEEvvEEEEvNT_6ParamsE --------------------------
	.section	.nv.info._ZN7cutlass13device_kernelINS_4conv6kernel13ConvUniversalINS1_16ConvProblemShapeILNS1_8OperatorE0ELi2EEENS1_10collective14CollectiveConvINS1_47MainloopSm100TmaUmmaWarpSpecializedImplicitGemmILS5_0ELi10ELi2ELi1ELi2EN4cute5tupleIJNSA_1CILi2EEENSC_ILi1EEESE_EEEEENSB_IJNSC_ILi256EEENSC_ILi64EEENSB_IJSI_EEEEEENS_6half_tESL_NSA_8TiledMMAINSA_8MMA_AtomIJNSA_26SM100_MMA_F16BF16_2x1SM_SSISL_SL_fLi256ELi64ELNSA_4UMMA5MajorE0ELSQ_0ELNSP_7ScaleInE0ELSR_0EEEEEENSA_6LayoutINSB_IJSE_SE_SE_EEENSB_IJNSC_ILi0EEESW_SW_EEEEENSB_IJNSA_10UnderscoreESZ_SZ_EEEEENS7_6detail27Sm100ImplicitGemmTileTraitsINSA_25SM100_TMA_2SM_LOAD_IM2COLENSA_14ComposedLayoutINSA_7SwizzleILi3ELi4ELi3EEENSA_18smem_ptr_flag_bitsILi16EEENSU_INSB_IJNSC_ILi8EEESI_EEENSB_IJSI_SE_EEEEEEEvEENS13_INSA_18SM100_TMA_2SM_LOADES1E_vEEEENS_8epilogue10collective18CollectiveEpilogueINS1J_23Sm100TmaWarpSpecializedILi3ELi2ELi32ELb1ELb0EEEJNSB_IJNSC_ILi128EEESI_SJ_EEENSB_IJNSU_IS1O_SE_EENSU_INSC_ILi32EEESE_EEEEESL_NSB_IJNSB_IJlllEEESE_SW_EEESL_S1V_NS1J_6fusion15FusionCallbacksIS1N_NS1W_17LinearCombinationISL_fSL_fLNS_15FloatRoundStyleE2EEES1P_S1T_JEEENSA_5SM1004TMEM4LOAD26SM100_TMEM_LOAD_32dp32b32xENSA_20SM90_TMA_LOAD_IM2COLENS15_INS16_ILi2ELi4ELi3EEES19_NSU_INSB_IJS1A_S1R_EEENSB_IJS1R_SE_EEEEEEENSA_39AutoVectorizingCopyWithAssumedAlignmentILi128EEENSA_21SM90_TMA_STORE_IM2COLES2B_S2D_S2D_EEEvvEEEEvNT_6ParamsE,"",@"SHT_CUDA_INFO"
	.sectionflags	@""
	.align	4


	//----- nvinfo : EIATTR_CUDA_API_VERSION
	.align		4
        /*0000*/ 	.byte	0x04, 0x37
        /*0002*/ 	.short	(.L_31 - .L_30)
.L_30:
        /*0004*/ 	.word	0x00000082


	//----- nvinfo : EIATTR_KPARAM_INFO
	.align		4
.L_31:
        /*0008*/ 	.byte	0x04, 0x17
        /*000a*/ 	.short	(.L_33 - .L_32)
.L_32:
        /*000c*/ 	.word	0x00000000
        /*0010*/ 	.short	0x0000
        /*0012*/ 	.short	0x0000
        /*0014*/ 	.byte	0x00, 0xf0, 0x01, 0x20


	//----- nvinfo : EIATTR_AT_ENTRY_FRAGMENTS
	.align		4
.L_33:
        /*0018*/ 	.byte	0x04, 0x4f
        /*001a*/ 	.short	(.L_35 - .L_34)


	//   ....[0]....
.L_34:
        /*001c*/ 	.word	0x00000007


	//----- nvinfo : EIATTR_RESERVED_SMEM_USED
	.align		4
.L_35:
        /*0020*/ 	.byte	0x01, 0x41
	.zero		2


	//----- nvinfo : EIATTR_SPARSE_MMA_MASK
	.align		4
        /*0024*/ 	.byte	0x03, 0x50
        /*0026*/ 	.short	0x0000


	//----- nvinfo : EIATTR_TCGEN05_2CTA_USED
	.align		4
        /*0028*/ 	.byte	0x01, 0x52
	.zero		2


	//----- nvinfo : EIATTR_MAXREG_COUNT
	.align		4
        /*002c*/ 	.byte	0x03, 0x1b
        /*002e*/ 	.short	0x00ff


	//----- nvinfo : EIATTR_NUM_BARRIERS
	.align		4
        /*0030*/ 	.byte	0x02, 0x4c
        /*0032*/ 	.byte	0x07
	.zero		1


	//----- nvinfo : EIATTR_EXTERNS
	.align		4
        /*0034*/ 	.byte	0x04, 0x0f
        /*0036*/ 	.short	(.L_37 - .L_36)


	//   ....[0]....
	.align		4
.L_36:
        /*0038*/ 	.word	index@(__assertfail)


	//----- nvinfo : EIATTR_MERCURY_ISA_VERSION
	.align		4
.L_37:
        /*003c*/ 	.byte	0x03, 0x5f
        /*003e*/ 	.short	0x0101


	//----- nvinfo : EIATTR_INT_WARP_WIDE_INSTR_OFFSETS
	.align		4
        /*0040*/ 	.byte	0x04, 0x31
        /*0042*/ 	.short	(.L_39 - .L_38)


	//   ....[0]....
.L_38:
        /*0044*/ 	.word	0x00000d20


	//   ....[1]....
        /*0048*/ 	.word	0x00000dd0


	//   ....[2]....
        /*004c*/ 	.word	0x00004640


	//   ....[3]....
        /*0050*/ 	.word	0x00004660


	//   ....[4]....
        /*0054*/ 	.word	0x00004690


	//   ....[5]....
        /*0058*/ 	.word	0x000052f0


	//   ....[6]....
        /*005c*/ 	.word	0x00005430


	//   ....[7]....
        /*0060*/ 	.word	0x00005530


	//   ....[8]....
        /*0064*/ 	.word	0x00005630


	//----- nvinfo : EIATTR_COOP_GROUP_MASK_REGIDS
	.align		4
.L_39:
        /*0068*/ 	.byte	0x04, 0x29
        /*006a*/ 	.short	(.L_41 - .L_40)


	//   ....[0]....
.L_40:
        /*006c*/ 	.word	0xffffffff


	//   ....[1]....
        /*0070*/ 	.word	0xffffffff


	//   ....[2]....
        /*0074*/ 	.word	0xffffffff


	//   ....[3]....
        /*0078*/ 	.word	0xffffffff


	//   ....[4]....
        /*007c*/ 	.word	0xffffffff


	//   ....[5]....
        /*0080*/ 	.word	0xffffffff


	//   ....[6]....
        /*0084*/ 	.word	0xffffffff


	//   ....[7]....
        /*0088*/ 	.word	0xffffffff


	//   ....[8]....
        /*008c*/ 	.word	0xffffffff


	//   ....[9]....
        /*0090*/ 	.word	0xffffffff


	//   ....[10]....
        /*0094*/ 	.word	0xffffffff


	//   ....[11]....
        /*0098*/ 	.word	0xffffffff


	//   ....[12]....
        /*009c*/ 	.word	0xffffffff


	//----- nvinfo : EIATTR_COOP_GROUP_INSTR_OFFSETS
	.align		4
.L_41:
        /*00a0*/ 	.byte	0x04, 0x28
        /*00a2*/ 	.short	(.L_43 - .L_42)


	//   ....[0]....
.L_42:
        /*00a4*/ 	.word	0x000000d0


	//   ....[1]....
        /*00a8*/ 	.word	0x00000540


	//   ....[2]....
        /*00ac*/ 	.word	0x000007d0


	//   ....[3]....
        /*00b0*/ 	.word	0x00000950


	//   ....[4]....
        /*00b4*/ 	.word	0x00000a50


	//   ....[5]....
        /*00b8*/ 	.word	0x00000ba0


	//   ....[6]....
        /*00bc*/ 	.word	0x00000e40


	//   ....[7]....
        /*00c0*/ 	.word	0x00002500


	//   ....[8]....
        /*00c4*/ 	.word	0x00003510


	//   ....[9]....
        /*00c8*/ 	.word	0x000039e0


	//   ....[10]....
        /*00cc*/ 	.word	0x00003a10


	//   ....[11]....
        /*00d0*/ 	.word	0x00004560


	//   ....[12]....
        /*00d4*/ 	.word	0x00004760


	//----- nvinfo : EIATTR_VRC_CTA_INIT_COUNT
	.align		4
.L_43:
        /*00d8*/ 	.byte	0x02, 0x4a
        /*00da*/ 	.byte	0x80
	.zero		1


	//----- nvinfo : EIATTR_SYSCALL_OFFSETS
	.align		4
        /*00dc*/ 	.byte	0x04, 0x46
        /*00de*/ 	.short	(.L_45 - .L_44)


	//   ....[0]....
.L_44:
        /*00e0*/ 	.word	0x00006360


	//   ....[1]....
        /*00e4*/ 	.word	0x00006450


	//   ....[2]....
        /*00e8*/ 	.word	0x00006e50


	//   ....[3]....
        /*00ec*/ 	.word	0x00007b30


	//----- nvinfo : EIATTR_MBARRIER_INSTR_OFFSETS
	.align		4
.L_45:
        /*00f0*/ 	.byte	0x04, 0x39
        /*00f2*/ 	.short	(.L_47 - .L_46)


	//   ....[0]....
.L_46:
        /*00f4*/ 	.word	0x00000670
        /*00f8*/ 	.word	0x000000ff
        /*00fc*/ 	.word	0x00000000
        /*0100*/ 	.short	0x0100
        /*0102*/ 	.byte	0x04
	.zero		1


	//   ....[1]....
        /*0104*/ 	.word	0x00000680
        /*0108*/ 	.word	0x000000ff
        /*010c*/ 	.word	0x00000050
        /*0110*/ 	.short	0x0100
        /*0112*/ 	.byte	0x04
	.zero		1


	//   ....[2]....
        /*0114*/ 	.word	0x00000690
        /*0118*/ 	.word	0x000000ff
        /*011c*/ 	.word	0x00000008
        /*0120*/ 	.short	0x0100
        /*0122*/ 	.byte	0x04
	.zero		1


	//   ....[3]....
        /*0124*/ 	.word	0x000006a0
        /*0128*/ 	.word	0x000000ff
        /*012c*/ 	.word	0x00000058
        /*0130*/ 	.short	0x0100
        /*0132*/ 	.byte	0x04
	.zero		1


	//   ....[4]....
        /*0134*/ 	.word	0x000006b0
        /*0138*/ 	.word	0x000000ff
        /*013c*/ 	.word	0x00000010
        /*0140*/ 	.short	0x0100
        /*0142*/ 	.byte	0x04
	.zero		1


	//   ....[5]....
        /*0144*/ 	.word	0x000006c0
        /*0148*/ 	.word	0x000000ff
        /*014c*/ 	.word	0x00000060
        /*0150*/ 	.short	0x0100
        /*0152*/ 	.byte	0x04
	.zero		1


	//   ....[6]....
        /*0154*/ 	.word	0x000006d0
        /*0158*/ 	.word	0x000000ff
        /*015c*/ 	.word	0x00000018
        /*0160*/ 	.short	0x0100
        /*0162*/ 	.byte	0x04
	.zero		1


	//   ....[7]....
        /*0164*/ 	.word	0x000006e0
        /*0168*/ 	.word	0x000000ff
        /*016c*/ 	.word	0x00000068
        /*0170*/ 	.short	0x0100
        /*0172*/ 	.byte	0x04
	.zero		1


	//   ....[8]....
        /*0174*/ 	.word	0x000006f0
        /*0178*/ 	.word	0x000000ff
        /*017c*/ 	.word	0x00000020
        /*0180*/ 	.short	0x0100
        /*0182*/ 	.byte	0x04
	.zero		1


	//   ....[9]....
        /*0184*/ 	.word	0x00000700
        /*0188*/ 	.word	0x000000ff
        /*018c*/ 	.word	0x00000070
        /*0190*/ 	.short	0x0100
        /*0192*/ 	.byte	0x04
	.zero		1


	//   ....[10]....
        /*0194*/ 	.word	0x00000710
        /*0198*/ 	.word	0x000000ff
        /*019c*/ 	.word	0x00000028
        /*01a0*/ 	.short	0x0100
        /*01a2*/ 	.byte	0x04
	.zero		1


	//   ....[11]....
        /*01a4*/ 	.word	0x00000720
        /*01a8*/ 	.word	0x000000ff
        /*01ac*/ 	.word	0x00000078
        /*01b0*/ 	.short	0x0100
        /*01b2*/ 	.byte	0x04
	.zero		1


	//   ....[12]....
        /*01b4*/ 	.word	0x00000730
        /*01b8*/ 	.word	0x000000ff
        /*01bc*/ 	.word	0x00000030
        /*01c0*/ 	.short	0x0100
        /*01c2*/ 	.byte	0x04
	.zero		1


	//   ....[13]....
        /*01c4*/ 	.word	0x00000740
        /*01c8*/ 	.word	0x000000ff
        /*01cc*/ 	.word	0x00000080
        /*01d0*/ 	.short	0x0100
        /*01d2*/ 	.byte	0x04
	.zero		1


	//   ....[14]....
        /*01d4*/ 	.word	0x00000750
        /*01d8*/ 	.word	0x000000ff
        /*01dc*/ 	.word	0x00000038
        /*01e0*/ 	.short	0x0100
        /*01e2*/ 	.byte	0x04
	.zero		1


	//   ....[15]....
        /*01e4*/ 	.word	0x00000760
        /*01e8*/ 	.word	0x000000ff
        /*01ec*/ 	.word	0x00000088
        /*01f0*/ 	.short	0x0100
        /*01f2*/ 	.byte	0x04
	.zero		1


	//   ....[16]....
        /*01f4*/ 	.word	0x00000770
        /*01f8*/ 	.word	0x000000ff
        /*01fc*/ 	.word	0x00000040
        /*0200*/ 	.short	0x0100
        /*0202*/ 	.byte	0x04
	.zero		1


	//   ....[17]....
        /*0204*/ 	.word	0x00000780
        /*0208*/ 	.word	0x000000ff
        /*020c*/ 	.word	0x00000090
        /*0210*/ 	.short	0x0100
        /*0212*/ 	.byte	0x04
	.zero		1


	//   ....[18]....
        /*0214*/ 	.word	0x00000790
        /*0218*/ 	.word	0x000000ff
        /*021c*/ 	.word	0x00000048
        /*0220*/ 	.short	0x0100
        /*0222*/ 	.byte	0x04
	.zero		1


	//   ....[19]....
        /*0224*/ 	.word	0x000007a0
        /*0228*/ 	.word	0x000000ff
        /*022c*/ 	.word	0x00000098
        /*0230*/ 	.short	0x0100
        /*0232*/ 	.byte	0x04
	.zero		1


	//   ....[20]....
        /*0234*/ 	.word	0x000008e0
        /*0238*/ 	.word	0x000000ff
        /*023c*/ 	.word	0x000000a0
        /*0240*/ 	.short	0x0100
        /*0242*/ 	.byte	0x04
	.zero		1


	//   ....[21]....
        /*0244*/ 	.word	0x000008f0
        /*0248*/ 	.word	0x000000ff
        /*024c*/ 	.word	0x000000b8
        /*0250*/ 	.short	0x0100
        /*0252*/ 	.byte	0x04
	.zero		1


	//   ....[22]....
        /*0254*/ 	.word	0x00000900
        /*0258*/ 	.word	0x000000ff
        /*025c*/ 	.word	0x000000a8
        /*0260*/ 	.short	0x0100
        /*0262*/ 	.byte	0x04
	.zero		1


	//   ....[23]....
        /*0264*/ 	.word	0x00000910
        /*0268*/ 	.word	0x000000ff
        /*026c*/ 	.word	0x000000c0
        /*0270*/ 	.short	0x0100
        /*0272*/ 	.byte	0x04
	.zero		1


	//   ....[24]....
        /*0274*/ 	.word	0x00000920
        /*0278*/ 	.word	0x000000ff
        /*027c*/ 	.word	0x000000b0
        /*0280*/ 	.short	0x0100
        /*0282*/ 	.byte	0x04
	.zero		1


	//   ....[25]....
        /*0284*/ 	.word	0x00000930
        /*0288*/ 	.word	0x000000ff
        /*028c*/ 	.word	0x000000c8
        /*0290*/ 	.short	0x0100
        /*0292*/ 	.byte	0x04
	.zero		1


	//   ....[26]....
        /*0294*/ 	.word	0x00000a20
        /*0298*/ 	.word	0x000000ff
        /*029c*/ 	.word	0x000000d0
        /*02a0*/ 	.short	0x0100
        /*02a2*/ 	.byte	0x04
	.zero		1


	//   ....[27]....
        /*02a4*/ 	.word	0x00000a30
        /*02a8*/ 	.word	0x000000ff
        /*02ac*/ 	.word	0x000000d8
        /*02b0*/ 	.short	0x0100
        /*02b2*/ 	.byte	0x04
	.zero		1


	//   ....[28]....
        /*02b4*/ 	.word	0x00000b70
        /*02b8*/ 	.word	0x000000ff
        /*02bc*/ 	.word	0x000000e0
        /*02c0*/ 	.short	0x0100
        /*02c2*/ 	.byte	0x06
	.zero		1


	//   ....[29]....
        /*02c4*/ 	.word	0x00000b80
        /*02c8*/ 	.word	0x000000ff
        /*02cc*/ 	.word	0x000000e8
        /*02d0*/ 	.short	0x0100
        /*02d2*/ 	.byte	0x06
	.zero		1


	//   ....[30]....
        /*02d4*/ 	.word	0x00000cc0
        /*02d8*/ 	.word	0x000000ff
        /*02dc*/ 	.word	0x000000f0
        /*02e0*/ 	.short	0x0100
        /*02e2*/ 	.byte	0x04
	.zero		1


	//   ....[31]....
        /*02e4*/ 	.word	0x00000cd0
        /*02e8*/ 	.word	0x000000ff
        /*02ec*/ 	.word	0x00000100
        /*02f0*/ 	.short	0x0100
        /*02f2*/ 	.byte	0x04
	.zero		1


	//   ....[32]....
        /*02f4*/ 	.word	0x00000ce0
        /*02f8*/ 	.word	0x000000ff
        /*02fc*/ 	.word	0x000000f8
        /*0300*/ 	.short	0x0100
        /*0302*/ 	.byte	0x04
	.zero		1


	//   ....[33]....
        /*0304*/ 	.word	0x00000cf0
        /*0308*/ 	.word	0x000000ff
        /*030c*/ 	.word	0x00000108
        /*0310*/ 	.short	0x0100
        /*0312*/ 	.byte	0x04
	.zero		1


	//   ....[34]....
        /*0314*/ 	.word	0x00000df0
        /*0318*/ 	.word	0x000000ff
        /*031c*/ 	.word	0x00000110
        /*0320*/ 	.short	0x0100
        /*0322*/ 	.byte	0x06
	.zero		1


	//   ....[35]....
        /*0324*/ 	.word	0x00001930
        /*0328*/ 	.word	0x000000ff
        /*032c*/ 	.word	0x00000050
        /*0330*/ 	.short	0x010a
        /*0332*/ 	.byte	0x04
	.zero		1


	//   ....[36]....
        /*0334*/ 	.word	0x00001bb0
        /*0338*/ 	.word	0x000000ff
        /*033c*/ 	.word	0x00000050
        /*0340*/ 	.short	0x010a
        /*0342*/ 	.byte	0x09
	.zero		1


	//   ....[37]....
        /*0344*/ 	.word	0x00001d60
        /*0348*/ 	.word	0x000000ff
        /*034c*/ 	.word	0x00000050
        /*0350*/ 	.short	0x010a
        /*0352*/ 	.byte	0x07
	.zero		1


	//   ....[38]....
        /*0354*/ 	.word	0x00001f30
        /*0358*/ 	.word	0x000000ff
        /*035c*/ 	.word	0x000000d8
        /*0360*/ 	.short	0x0101
        /*0362*/ 	.byte	0x19
	.zero		1


	//   ....[39]....
        /*0364*/ 	.word	0x00001f60
        /*0368*/ 	.word	0x000000ff
        /*036c*/ 	.word	0x00000050
        /*0370*/ 	.short	0x010a
        /*0372*/ 	.byte	0x04
	.zero		1


	//   ....[40]....
        /*0374*/ 	.word	0x00002180
        /*0378*/ 	.word	0x000000ff
        /*037c*/ 	.word	0x00000050
        /*0380*/ 	.short	0x010a
        /*0382*/ 	.byte	0x09
	.zero		1


	//   ....[41]....
        /*0384*/ 	.word	0x00002330
        /*0388*/ 	.word	0x000000ff
        /*038c*/ 	.word	0x00000050
        /*0390*/ 	.short	0x010a
        /*0392*/ 	.byte	0x07
	.zero		1


	//   ....[42]....
        /*0394*/ 	.word	0x00002510
        /*0398*/ 	.word	0x000000ff
        /*039c*/ 	.word	0x000000e0
        /*03a0*/ 	.short	0x010a
        /*03a2*/ 	.byte	0x19
	.zero		1


	//   ....[43]....
        /*03a4*/ 	.word	0x000025d0
        /*03a8*/ 	.word	0x000000ff
        /*03ac*/ 	.word	0x00000000
        /*03b0*/ 	.short	0x0101
        /*03b2*/ 	.byte	0x04
	.zero		1


	//   ....[44]....
        /*03b4*/ 	.word	0x00002bd0
        /*03b8*/ 	.word	0x000000ff
        /*03bc*/ 	.word	0x00000000
        /*03c0*/ 	.short	0x010a
        /*03c2*/ 	.byte	0x04
	.zero		1


	//   ....[45]....
        /*03c4*/ 	.word	0x00002c70
        /*03c8*/ 	.word	0x000000ff
        /*03cc*/ 	.word	0x00000000
        /*03d0*/ 	.short	0x010a
        /*03d2*/ 	.byte	0x05
	.zero		1


	//   ....[46]....
        /*03d4*/ 	.word	0x00002d10
        /*03d8*/ 	.word	0x000000ff
        /*03dc*/ 	.word	0x00000000
        /*03e0*/ 	.short	0x010a
        /*03e2*/ 	.byte	0x05
	.zero		1


	//   ....[47]....
        /*03e4*/ 	.word	0x00002db0
        /*03e8*/ 	.word	0x000000ff
        /*03ec*/ 	.word	0x00000000
        /*03f0*/ 	.short	0x010a
        /*03f2*/ 	.byte	0x05
	.zero		1


	//   ....[48]....
        /*03f4*/ 	.word	0x00002e50
        /*03f8*/ 	.word	0x000000ff
        /*03fc*/ 	.word	0x00000000
        /*0400*/ 	.short	0x010a
        /*0402*/ 	.byte	0x05
	.zero		1


	//   ....[49]....
        /*0404*/ 	.word	0x00002ef0
        /*0408*/ 	.word	0x000000ff
        /*040c*/ 	.word	0x00000000
        /*0410*/ 	.short	0x010a
        /*0412*/ 	.byte	0x05
	.zero		1


	//   ....[50]....
        /*0414*/ 	.word	0x00002f90
        /*0418*/ 	.word	0x000000ff
        /*041c*/ 	.word	0x00000000
        /*0420*/ 	.short	0x010a
        /*0422*/ 	.byte	0x05
	.zero		1


	//   ....[51]....
        /*0424*/ 	.word	0x00003030
        /*0428*/ 	.word	0x000000ff
        /*042c*/ 	.word	0x00000000
        /*0430*/ 	.short	0x010a
        /*0432*/ 	.byte	0x05
	.zero		1


	//   ....[52]....
        /*0434*/ 	.word	0x000030d0
        /*0438*/ 	.word	0x000000ff
        /*043c*/ 	.word	0x00000000
        /*0440*/ 	.short	0x010a
        /*0442*/ 	.byte	0x05
	.zero		1


	//   ....[53]....
        /*0444*/ 	.word	0x00003180
        /*0448*/ 	.word	0x00000000
        /*044c*/ 	.word	0x00000000
        /*0450*/ 	.short	0x010a
        /*0452*/ 	.byte	0xff
	.zero		1


	//   ....[54]....
        /*0454*/ 	.word	0x000032d0
        /*0458*/ 	.word	0x000000ff
        /*045c*/ 	.word	0x000000e8
        /*0460*/ 	.short	0x010a
        /*0462*/ 	.byte	0x04
	.zero		1


	//   ....[55]....
        /*0464*/ 	.word	0x00003370
        /*0468*/ 	.word	0x000000ff
        /*046c*/ 	.word	0x000000e0
        /*0470*/ 	.short	0x010a
        /*0472*/ 	.byte	0x04
	.zero		1


	//   ....[56]....
        /*0474*/ 	.word	0x00003410
        /*0478*/ 	.word	0x000000ff
        /*047c*/ 	.word	0x00000000
        /*0480*/ 	.short	0x0101
        /*0482*/ 	.byte	0x05
	.zero		1


	//   ....[57]....
        /*0484*/ 	.word	0x00003450
        /*0488*/ 	.word	0x000000ff
        /*048c*/ 	.word	0x000000e8
        /*0490*/ 	.short	0x0106
        /*0492*/ 	.byte	0x04
	.zero		1


	//   ....[58]....
        /*0494*/ 	.word	0x00003490
        /*0498*/ 	.word	0x00000000
        /*049c*/ 	.word	0x000000e8
        /*04a0*/ 	.short	0x010a
        /*04a2*/ 	.byte	0xff
	.zero		1


	//   ....[59]....
        /*04a4*/ 	.word	0x000036e0
        /*04a8*/ 	.word	0x000000ff
        /*04ac*/ 	.word	0x00000008
        /*04b0*/ 	.short	0x010a
        /*04b2*/ 	.byte	0x05
	.zero		1


	//   ....[60]....
        /*04b4*/ 	.word	0x00003700
        /*04b8*/ 	.word	0x000000ff
        /*04bc*/ 	.word	0x00000008
        /*04c0*/ 	.short	0x010a
        /*04c2*/ 	.byte	0x05
	.zero		1


	//   ....[61]....
        /*04c4*/ 	.word	0x00003890
        /*04c8*/ 	.word	0x000000ff
        /*04cc*/ 	.word	0x00000008
        /*04d0*/ 	.short	0x010a
        /*04d2*/ 	.byte	0x05
	.zero		1


	//   ....[62]....
        /*04d4*/ 	.word	0x000038b0
        /*04d8*/ 	.word	0x000000ff
        /*04dc*/ 	.word	0x00000008
        /*04e0*/ 	.short	0x010a
        /*04e2*/ 	.byte	0x05
	.zero		1


	//   ....[63]....
        /*04e4*/ 	.word	0x00003970
        /*04e8*/ 	.word	0x000000ff
        /*04ec*/ 	.word	0x00000000
        /*04f0*/ 	.short	0x0101
        /*04f2*/ 	.byte	0x04
	.zero		1


	//   ....[64]....
        /*04f4*/ 	.word	0x00003d00
        /*04f8*/ 	.word	0x000000ff
        /*04fc*/ 	.word	0x000000e0
        /*0500*/ 	.short	0x010a
        /*0502*/ 	.byte	0x14
	.zero		1


	//   ....[65]....
        /*0504*/ 	.word	0x00003da0
        /*0508*/ 	.word	0x000000ff
        /*050c*/ 	.word	0x00000000
        /*0510*/ 	.short	0x0101
        /*0512*/ 	.byte	0x22
	.zero		1


	//   ....[66]....
        /*0514*/ 	.word	0x00003de0
        /*0518*/ 	.word	0x000000ff
        /*051c*/ 	.word	0x00000100
        /*0520*/ 	.short	0x010a
        /*0522*/ 	.byte	0x19
	.zero		1


	//   ....[67]....
        /*0524*/ 	.word	0x00003e80
        /*0528*/ 	.word	0x000000ff
        /*052c*/ 	.word	0x00000000
        /*0530*/ 	.short	0x010a
        /*0532*/ 	.byte	0x04
	.zero		1


	//   ....[68]....
        /*0534*/ 	.word	0x00003ed0
        /*0538*/ 	.word	0x000000ff
        /*053c*/ 	.word	0x00000000
        /*0540*/ 	.short	0x010a
        /*0542*/ 	.byte	0x12
	.zero		1


	//   ....[69]....
        /*0544*/ 	.word	0x00004020
        /*0548*/ 	.word	0x000000ff
        /*054c*/ 	.word	0x00000000
        /*0550*/ 	.short	0x010a
        /*0552*/ 	.byte	0x05
	.zero		1


	//   ....[70]....
        /*0554*/ 	.word	0x00004350
        /*0558*/ 	.word	0x000000ff
        /*055c*/ 	.word	0x00000000
        /*0560*/ 	.short	0x010a
        /*0562*/ 	.byte	0x04
	.zero		1


	//   ....[71]....
        /*0564*/ 	.word	0x000043f0
        /*0568*/ 	.word	0x00000000
        /*056c*/ 	.word	0x00000000
        /*0570*/ 	.short	0x010a
        /*0572*/ 	.byte	0xff
	.zero		1


	//   ....[72]....
        /*0574*/ 	.word	0x00004430
        /*0578*/ 	.word	0x00000000
        /*057c*/ 	.word	0x00000000
        /*0580*/ 	.short	0x010a
        /*0582*/ 	.byte	0xff
	.zero		1


	//   ....[73]....
        /*0584*/ 	.word	0x000044a0
        /*0588*/ 	.word	0x000000ff
        /*058c*/ 	.word	0x00000000
        /*0590*/ 	.short	0x0101
        /*0592*/ 	.byte	0x04
	.zero		1


	//   ....[74]....
        /*0594*/ 	.word	0x000044e0
        /*0598*/ 	.word	0x000000ff
        /*059c*/ 	.word	0x00000110
        /*05a0*/ 	.short	0x010a
        /*05a2*/ 	.byte	0x14
	.zero		1


	//   ....[75]....
        /*05a4*/ 	.word	0x00004550
        /*05a8*/ 	.word	0x000000ff
        /*05ac*/ 	.word	0x00000000
        /*05b0*/ 	.short	0x0101
        /*05b2*/ 	.byte	0x04
	.zero		1


	//   ....[76]....
        /*05b4*/ 	.word	0x00004a20
        /*05b8*/ 	.word	0x000000ff
        /*05bc*/ 	.word	0x000000e0
        /*05c0*/ 	.short	0x010a
        /*05c2*/ 	.byte	0x18
	.zero		1


	//   ....[77]....
        /*05c4*/ 	.word	0x00004ac0
        /*05c8*/ 	.word	0x000000ff
        /*05cc*/ 	.word	0x00000000
        /*05d0*/ 	.short	0x0101
        /*05d2*/ 	.byte	0x25
	.zero		1


	//   ....[78]....
        /*05d4*/ 	.word	0x00005000
        /*05d8*/ 	.word	0x000000ff
        /*05dc*/ 	.word	0x000000d8
        /*05e0*/ 	.short	0x010a
        /*05e2*/ 	.byte	0x18
	.zero		1


	//   ....[79]....
        /*05e4*/ 	.word	0x000051f0
        /*05e8*/ 	.word	0x000000ff
        /*05ec*/ 	.word	0x000000b8
        /*05f0*/ 	.short	0x010a
        /*05f2*/ 	.byte	0x04
	.zero		1


	//   ....[80]....
        /*05f4*/ 	.word	0x000054a0
        /*05f8*/ 	.word	0x000000ff
        /*05fc*/ 	.word	0x000000a0
        /*0600*/ 	.short	0x010b
        /*0602*/ 	.byte	0x04
	.zero		1


	//   ....[81]....
        /*0604*/ 	.word	0x000054b0
        /*0608*/ 	.word	0x000000ff
        /*060c*/ 	.word	0x00000000
        /*0610*/ 	.short	0x0101
        /*0612*/ 	.byte	0x07
	.zero		1


	//   ....[82]....
        /*0614*/ 	.word	0x000054c0
        /*0618*/ 	.word	0x000000ff
        /*061c*/ 	.word	0x000000b8
        /*0620*/ 	.short	0x010a
        /*0622*/ 	.byte	0x05
	.zero		1


	//   ....[83]....
        /*0624*/ 	.word	0x000056d0
        /*0628*/ 	.word	0x000000ff
        /*062c*/ 	.word	0x000000a0
        /*0630*/ 	.short	0x010b
        /*0632*/ 	.byte	0x05
	.zero		1


	//   ....[84]....
        /*0634*/ 	.word	0x000056e0
        /*0638*/ 	.word	0x000000ff
        /*063c*/ 	.word	0x00000000
        /*0640*/ 	.short	0x0101
        /*0642*/ 	.byte	0x04
	.zero		1


	//   ....[85]....
        /*0644*/ 	.word	0x00005730
        /*0648*/ 	.word	0x000000ff
        /*064c*/ 	.word	0x00000000
        /*0650*/ 	.short	0x010a
        /*0652*/ 	.byte	0x04
	.zero		1


	//   ....[86]....
        /*0654*/ 	.word	0x000057c0
        /*0658*/ 	.word	0x000000ff
        /*065c*/ 	.word	0x00000000
        /*0660*/ 	.short	0x010a
        /*0662*/ 	.byte	0x05
	.zero		1


	//   ....[87]....
        /*0664*/ 	.word	0x00005860
        /*0668*/ 	.word	0x00000000
        /*066c*/ 	.word	0x00000000
        /*0670*/ 	.short	0x010a
        /*0672*/ 	.byte	0xff
	.zero		1


	//   ....[88]....
        /*0674*/ 	.word	0x00005be0
        /*0678*/ 	.word	0x000000ff
        /*067c*/ 	.word	0x000000e0
        /*0680*/ 	.short	0x010a
        /*0682*/ 	.byte	0x31
	.zero		1


	//   ....[89]....
        /*0684*/ 	.word	0x00005cb0
        /*0688*/ 	.word	0x000000ff
        /*068c*/ 	.word	0x00000000
        /*0690*/ 	.short	0x0101
        /*0692*/ 	.byte	0x04
	.zero		1


	//   ....[90]....
        /*0694*/ 	.word	0x00006940
        /*0698*/ 	.word	0x00000000
        /*069c*/ 	.word	0x000000a0
        /*06a0*/ 	.short	0x010a
        /*06a2*/ 	.byte	0xff
	.zero		1


	//   ....[91]....
        /*06a4*/ 	.word	0x00006a40
        /*06a8*/ 	.word	0x0000006c
        /*06ac*/ 	.word	0x000000f0
        /*06b0*/ 	.short	0x010a
        /*06b2*/ 	.byte	0xff
	.zero		1


	//   ....[92]....
        /*06b4*/ 	.word	0x00006c00
        /*06b8*/ 	.word	0x00000000
        /*06bc*/ 	.word	0x000000a0
        /*06c0*/ 	.short	0x010a
        /*06c2*/ 	.byte	0xff
	.zero		1


	//   ....[93]....
        /*06c4*/ 	.word	0x00006d30
        /*06c8*/ 	.word	0x0000006c
        /*06cc*/ 	.word	0x000000f0
        /*06d0*/ 	.short	0x010a
        /*06d2*/ 	.byte	0xff
	.zero		1


	//   ....[94]....
        /*06d4*/ 	.word	0x00007870
        /*06d8*/ 	.word	0x00000000
        /*06dc*/ 	.word	0x00000000
        /*06e0*/ 	.short	0x0101
        /*06e2*/ 	.byte	0xff
	.zero		1


	//   ....[95]....
        /*06e4*/ 	.word	0x00007880
        /*06e8*/ 	.word	0x00000003
        /*06ec*/ 	.word	0x000000a0
        /*06f0*/ 	.short	0x010a
        /*06f2*/ 	.byte	0xff
	.zero		1


	//   ....[96]....
        /*06f4*/ 	.word	0x00007950
        /*06f8*/ 	.word	0x00000003
        /*06fc*/ 	.word	0x000000a0
        /*0700*/ 	.short	0x010a
        /*0702*/ 	.byte	0xff
	.zero		1


	//   ....[97]....
        /*0704*/ 	.word	0x00007c20
        /*0708*/ 	.word	0x0000006c
        /*070c*/ 	.word	0x00000000
        /*0710*/ 	.short	0x0101
        /*0712*/ 	.byte	0xff
	.zero		1


	//   ....[98]....
        /*0714*/ 	.word	0x00008600
        /*0718*/ 	.word	0x00000002
        /*071c*/ 	.word	0x00000000
        /*0720*/ 	.short	0x0101
        /*0722*/ 	.byte	0xff
	.zero		1


	//   ....[99]....
        /*0724*/ 	.word	0x00008890
        /*0728*/ 	.word	0x000000ff
        /*072c*/ 	.word	0x00000000
        /*0730*/ 	.short	0x0101
        /*0732*/ 	.byte	0x04
	.zero		1


	//   ....[100]....
        /*0734*/ 	.word	0x000088c0
        /*0738*/ 	.word	0x00000000
        /*073c*/ 	.word	0x00000050
        /*0740*/ 	.short	0x010a
        /*0742*/ 	.byte	0xff
	.zero		1


	//   ....[101]....
        /*0744*/ 	.word	0x00008920
        /*0748*/ 	.word	0x00000000
        /*074c*/ 	.word	0x00000050
        /*0750*/ 	.short	0x010a
        /*0752*/ 	.byte	0xff
	.zero		1


	//   ....[102]....
        /*0754*/ 	.word	0x00008980
        /*0758*/ 	.word	0x00000000
        /*075c*/ 	.word	0x000000e0
        /*0760*/ 	.short	0x010a
        /*0762*/ 	.byte	0xff
	.zero		1


	//   ....[103]....
        /*0764*/ 	.word	0x000089e0
        /*0768*/ 	.word	0x00000000
        /*076c*/ 	.word	0x00000000
        /*0770*/ 	.short	0x010a
        /*0772*/ 	.byte	0xff
	.zero		1


	//   ....[104]....
        /*0774*/ 	.word	0x00008a40
        /*0778*/ 	.word	0x00000000
        /*077c*/ 	.word	0x00000000
        /*0780*/ 	.short	0x010a
        /*0782*/ 	.byte	0xff
	.zero		1


	//   ....[105]....
        /*0784*/ 	.word	0x00008aa0
        /*0788*/ 	.word	0x00000000
        /*078c*/ 	.word	0x00000000
        /*0790*/ 	.short	0x010a
        /*0792*/ 	.byte	0xff
	.zero		1


	//   ....[106]....
        /*0794*/ 	.word	0x00008b00
        /*0798*/ 	.word	0x00000000
        /*079c*/ 	.word	0x00000000
        /*07a0*/ 	.short	0x010a
        /*07a2*/ 	.byte	0xff
	.zero		1


	//   ....[107]....
        /*07a4*/ 	.word	0x00008b60
        /*07a8*/ 	.word	0x00000000
        /*07ac*/ 	.word	0x00000000
        /*07b0*/ 	.short	0x010a
        /*07b2*/ 	.byte	0xff
	.zero		1


	//   ....[108]....
        /*07b4*/ 	.word	0x00008bc0
        /*07b8*/ 	.word	0x00000000
        /*07bc*/ 	.word	0x00000000
        /*07c0*/ 	.short	0x010a
        /*07c2*/ 	.byte	0xff
	.zero		1


	//   ....[109]....
        /*07c4*/ 	.word	0x00008c20
        /*07c8*/ 	.word	0x00000000
        /*07cc*/ 	.word	0x00000000
        /*07d0*/ 	.short	0x010a
        /*07d2*/ 	.byte	0xff
	.zero		1


	//   ....[110]....
        /*07d4*/ 	.word	0x00008c80
        /*07d8*/ 	.word	0x00000000
        /*07dc*/ 	.word	0x00000000
        /*07e0*/ 	.short	0x010a
        /*07e2*/ 	.byte	0xff
	.zero		1


	//   ....[111]....
        /*07e4*/ 	.word	0x00008ce0
        /*07e8*/ 	.word	0x00000000
        /*07ec*/ 	.word	0x00000000
        /*07f0*/ 	.short	0x010a
        /*07f2*/ 	.byte	0xff
	.zero		1


	//   ....[112]....
        /*07f4*/ 	.word	0x00008d40
        /*07f8*/ 	.word	0x00000004
        /*07fc*/ 	.word	0x000000e8
        /*0800*/ 	.short	0x010a
        /*0802*/ 	.byte	0xff
	.zero		1


	//   ....[113]....
        /*0804*/ 	.word	0x00008da0
        /*0808*/ 	.word	0x00000004
        /*080c*/ 	.word	0x000000e0
        /*0810*/ 	.short	0x010a
        /*0812*/ 	.byte	0xff
	.zero		1


	//   ....[114]....
        /*0814*/ 	.word	0x00008e00
        /*0818*/ 	.word	0x00000005
        /*081c*/ 	.word	0x00000008
        /*0820*/ 	.short	0x010a
        /*0822*/ 	.byte	0xff
	.zero		1


	//   ....[115]....
        /*0824*/ 	.word	0x00008ee0
        /*0828*/ 	.word	0x00000003
        /*082c*/ 	.word	0x00000008
        /*0830*/ 	.short	0x010a
        /*0832*/ 	.byte	0xff
	.zero		1


	//   ....[116]....
        /*0834*/ 	.word	0x00008f40
        /*0838*/ 	.word	0x00000004
        /*083c*/ 	.word	0x000000e0
        /*0840*/ 	.short	0x010a
        /*0842*/ 	.byte	0xff
	.zero		1


	//   ....[117]....
        /*0844*/ 	.word	0x00008fa0
        /*0848*/ 	.word	0x00000004
        /*084c*/ 	.word	0x00000100
        /*0850*/ 	.short	0x010a
        /*0852*/ 	.byte	0xff
	.zero		1


	//   ....[118]....
        /*0854*/ 	.word	0x00009000
        /*0858*/ 	.word	0x00000004
        /*085c*/ 	.word	0x00000000
        /*0860*/ 	.short	0x010a
        /*0862*/ 	.byte	0xff
	.zero		1


	//   ....[119]....
        /*0864*/ 	.word	0x00009060
        /*0868*/ 	.word	0x00000000
        /*086c*/ 	.word	0x00000000
        /*0870*/ 	.short	0x010a
        /*0872*/ 	.byte	0xff
	.zero		1


	//   ....[120]....
        /*0874*/ 	.word	0x000090c0
        /*0878*/ 	.word	0x00000000
        /*087c*/ 	.word	0x00000110
        /*0880*/ 	.short	0x010a
        /*0882*/ 	.byte	0xff
	.zero		1


	//   ....[121]....
        /*0884*/ 	.word	0x00009120
        /*0888*/ 	.word	0x00000000
        /*088c*/ 	.word	0x000000e0
        /*0890*/ 	.short	0x010a
        /*0892*/ 	.byte	0xff
	.zero		1


	//   ....[122]....
        /*0894*/ 	.word	0x00009180
        /*0898*/ 	.word	0x00000000
        /*089c*/ 	.word	0x000000d8
        /*08a0*/ 	.short	0x010a
        /*08a2*/ 	.byte	0xff
	.zero		1


	//   ....[123]....
        /*08a4*/ 	.word	0x000091e0
        /*08a8*/ 	.word	0x00000000
        /*08ac*/ 	.word	0x000000b8
        /*08b0*/ 	.short	0x010a
        /*08b2*/ 	.byte	0xff
	.zero		1


	//   ....[124]....
        /*08b4*/ 	.word	0x00009240
        /*08b8*/ 	.word	0x00000005
        /*08bc*/ 	.word	0x000000b8
        /*08c0*/ 	.short	0x010a
        /*08c2*/ 	.byte	0xff
	.zero		1


	//   ....[125]....
        /*08c4*/ 	.word	0x000092a0
        /*08c8*/ 	.word	0x00000000
        /*08cc*/ 	.word	0x00000000
        /*08d0*/ 	.short	0x010a
        /*08d2*/ 	.byte	0xff
	.zero		1


	//   ....[126]....
        /*08d4*/ 	.word	0x00009300
        /*08d8*/ 	.word	0x00000000
        /*08dc*/ 	.word	0x00000000
        /*08e0*/ 	.short	0x010a
        /*08e2*/ 	.byte	0xff
	.zero		1


	//   ....[127]....
        /*08e4*/ 	.word	0x00009360
        /*08e8*/ 	.word	0x00000000
        /*08ec*/ 	.word	0x000000e0
        /*08f0*/ 	.short	0x010a
        /*08f2*/ 	.byte	0xff
	.zero		1


	//   ....[128]....
        /*08f4*/ 	.word	0x000093b0
        /*08f8*/ 	.word	0x00000000
        /*08fc*/ 	.word	0x000000a0
        /*0900*/ 	.short	0x010a
        /*0902*/ 	.byte	0xff
	.zero		1


	//   ....[129]....
        /*0904*/ 	.word	0x00009400
        /*0908*/ 	.word	0x0000006c
        /*090c*/ 	.word	0x000000f0
        /*0910*/ 	.short	0x010a
        /*0912*/ 	.byte	0xff
	.zero		1


	//   ....[130]....
        /*0914*/ 	.word	0x00009450
        /*0918*/ 	.word	0x00000003
        /*091c*/ 	.word	0x000000a0
        /*0920*/ 	.short	0x010a
        /*0922*/ 	.byte	0xff
	.zero		1


	//----- nvinfo : EIATTR_NUM_MBARRIERS
	.align		4
.L_47:
        /*0924*/ 	.byte	0x03, 0x38
        /*0926*/ 	.short	0x0023


	//----- nvinfo : EIATTR_EXIT_INSTR_OFFSETS
	.align		4
        /*0928*/ 	.byte	0x04, 0x1c
        /*092a*/ 	.short	(.L_49 - .L_48)


	//   ....[0]....
.L_48:
        /*092c*/ 	.word	0x000031b0


	//   ....[1]....
        /*0930*/ 	.word	0x00003460


	//   ....[2]....
        /*0934*/ 	.word	0x000034c0


	//   ....[3]....
        /*0938*/ 	.word	0x00004770


	//   ....[4]....
        /*093c*/ 	.word	0x00005890


	//   ....[5]....
        /*0940*/ 	.word	0x000058d0


	//   ....[6]....
        /*0944*/ 	.word	0x00008770


	//   ....[7]....
        /*0948*/ 	.word	0x000087f0


	//   ....[8]....
        /*094c*/ 	.word	0x00008820


	//   ....[9]....
        /*0950*/ 	.word	0x000088a0


	//----- nvinfo : EIATTR_MAX_THREADS
	.align		4
.L_49:
        /*0954*/ 	.byte	0x04, 0x05
        /*0956*/ 	.short	(.L_51 - .L_50)
.L_50:
        /*0958*/ 	.word	0x00000100
        /*095c*/ 	.word	0x00000001
        /*0960*/ 	.word	0x00000001


	//----- nvinfo : EIATTR_CRS_STACK_SIZE
	.align		4
.L_51:
        /*0964*/ 	.byte	0x04, 0x1e
        /*0966*/ 	.short	(.L_53 - .L_52)
.L_52:
        /*0968*/ 	.word	0x00000000


	//----- nvinfo : EIATTR_CBANK_PARAM_SIZE
	.align		4
.L_53:
        /*096c*/ 	.byte	0x03, 0x19
        /*096e*/ 	.short	0x0800


	//----- nvinfo : EIATTR_PARAM_CBANK
	.align		4
        /*0970*/ 	.byte	0x04, 0x0a
        /*0972*/ 	.short	(.L_55 - .L_54)
	.align		4
.L_54:
        /*0974*/ 	.word	index@(.nv.constant0._ZN7cutlass13device_kernelINS_4conv6kernel13ConvUniversalINS1_16ConvProblemShapeILNS1_8OperatorE0ELi2EEENS1_10collective14CollectiveConvINS1_47MainloopSm100TmaUmmaWarpSpecializedImplicitGemmILS5_0ELi10ELi2ELi1ELi2EN4cute5tupleIJNSA_1CILi2EEENSC_ILi1EEESE_EEEEENSB_IJNSC_ILi256EEENSC_ILi64EEENSB_IJSI_EEEEEENS_6half_tESL_NSA_8TiledMMAINSA_8MMA_AtomIJNSA_26SM100_MMA_F16BF16_2x1SM_SSISL_SL_fLi256ELi64ELNSA_4UMMA5MajorE0ELSQ_0ELNSP_7ScaleInE0ELSR_0EEEEEENSA_6LayoutINSB_IJSE_SE_SE_EEENSB_IJNSC_ILi0EEESW_SW_EEEEENSB_IJNSA_10UnderscoreESZ_SZ_EEEEENS7_6detail27Sm100ImplicitGemmTileTraitsINSA_25SM100_TMA_2SM_LOAD_IM2COLENSA_14ComposedLayoutINSA_7SwizzleILi3ELi4ELi3EEENSA_18smem_ptr_flag_bitsILi16EEENSU_INSB_IJNSC_ILi8EEESI_EEENSB_IJSI_SE_EEEEEEEvEENS13_INSA_18SM100_TMA_2SM_LOADES1E_vEEEENS_8epilogue10collective18CollectiveEpilogueINS1J_23Sm100TmaWarpSpecializedILi3ELi2ELi32ELb1ELb0EEEJNSB_IJNSC_ILi128EEESI_SJ_EEENSB_IJNSU_IS1O_SE_EENSU_INSC_ILi32EEESE_EEEEESL_NSB_IJNSB_IJlllEEESE_SW_EEESL_S1V_NS1J_6fusion15FusionCallbacksIS1N_NS1W_17LinearCombinationISL_fSL_fLNS_15FloatRoundStyleE2EEES1P_S1T_JEEENSA_5SM1004TMEM4LOAD26SM100_TMEM_LOAD_32dp32b32xENSA_20SM90_TMA_LOAD_IM2COLENS15_INS16_ILi2ELi4ELi3EEES19_NSU_INSB_IJS1A_S1R_EEENSB_IJS1R_SE_EEEEEEENSA_39AutoVectorizingCopyWithAssumedAlignmentILi128EEENSA_21SM90_TMA_STORE_IM2COLES2B_S2D_S2D_EEEvvEEEEvNT_6ParamsE)
        /*0978*/ 	.short	0x0380
        /*097a*/ 	.short	0x0800


	//----- nvinfo : EIATTR_SW_WAR
	.align		4
.L_55:
        /*097c*/ 	.byte	0x04, 0x36
        /*097e*/ 	.short	(.L_57 - .L_56)
.L_56:
        /*0980*/ 	.word	0x00000008
.L_57:


//--------------------- .nv.callgraph             --------------------------
	.section	.nv.callgraph,"",@"SHT_CUDA_CALLGRAPH"
	.align	4
	.sectionentsize	8
	.align		4
        /*0000*/ 	.word	0x00000000
	.align		4
        /*0004*/ 	.word	0xffffffff
	.align		4
        /*0008*/ 	.word	index@(_ZN7cutlass13device_kernelINS_4conv6kernel13ConvUniversalINS1_16ConvProblemShapeILNS1_8OperatorE0ELi2EEENS1_10collective14CollectiveConvINS1_47MainloopSm100TmaUmmaWarpSpecializedImplicitGemmILS5_0ELi10ELi2ELi1ELi2EN4cute5tupleIJNSA_1CILi2EEENSC_ILi1EEESE_EEEEENSB_IJNSC_ILi256EEENSC_ILi64EEENSB_IJSI_EEEEEENS_6half_tESL_NSA_8TiledMMAINSA_8MMA_AtomIJNSA_26SM100_MMA_F16BF16_2x1SM_SSISL_SL_fLi256ELi64ELNSA_4UMMA5MajorE0ELSQ_0ELNSP_7ScaleInE0ELSR_0EEEEEENSA_6LayoutINSB_IJSE_SE_SE_EEENSB_IJNSC_ILi0EEESW_SW_EEEEENSB_IJNSA_10UnderscoreESZ_SZ_EEEEENS7_6detail27Sm100ImplicitGemmTileTraitsINSA_25SM100_TMA_2SM_LOAD_IM2COLENSA_14ComposedLayoutINSA_7SwizzleILi3ELi4ELi3EEENSA_18smem_ptr_flag_bitsILi16EEENSU_INSB_IJNSC_ILi8EEESI_EEENSB_IJSI_SE_EEEEEEEvEENS13_INSA_18SM100_TMA_2SM_LOADES1E_vEEEENS_8epilogue10collective18CollectiveEpilogueINS1J_23Sm100TmaWarpSpecializedILi3ELi2ELi32ELb1ELb0EEEJNSB_IJNSC_ILi128EEESI_SJ_EEENSB_IJNSU_IS1O_SE_EENSU_INSC_ILi32EEESE_EEEEESL_NSB_IJNSB_IJlllEEESE_SW_EEESL_S1V_NS1J_6fusion15FusionCallbacksIS1N_NS1W_17LinearCombinationISL_fSL_fLNS_15FloatRoundStyleE2EEES1P_S1T_JEEENSA_5SM1004TMEM4LOAD26SM100_TMEM_LOAD_32dp32b32xENSA_20SM90_TMA_LOAD_IM2COLENS15_INS16_ILi2ELi4ELi3EEES19_NSU_INSB_IJS1A_S1R_EEENSB_IJS1R_SE_EEEEEEENSA_39AutoVectorizingCopyWithAssumedAlignmentILi128EEENSA_21SM90_TMA_STORE_IM2COLES2B_S2D_S2D_EEEvvEEEEvNT_6ParamsE)
	.align		4
        /*000c*/ 	.word	index@(__assertfail)
	.align		4
        /*0010*/ 	.word	0x00000000
	.align		4
        /*0014*/ 	.word	0xfffffffe
	.align		4
        /*0018*/ 	.word	0x00000000
	.align		4
        /*001c*/ 	.word	0xfffffffd
	.align		4
        /*0020*/ 	.word	0x00000000
	.align		4
        /*0024*/ 	.word	0xfffffffc


//--------------------- .nv.constant4             --------------------------
	.section	.nv.constant4,"a",@progbits
	.align	8
	.align		8
.nv.constant4:
        /*0000*/ 	.dword	__assertfail
	.align		8
        /*0008*/ 	.dword	__unnamed_1
	.align		8
        /*0010*/ 	.dword	__unnamed_2
	.align		8
        /*0018*/ 	.dword	_ZN39_INTERNAL_f1faad59_4_k_cu_0db191c2_31664cuda3std3__45__cpo5beginE
	.align		8
        /*0020*/ 	.dword	_ZN39_INTERNAL_f1faad59_4_k_cu_0db191c2_31664cuda3std3__45__cpo3endE
	.align		8
        /*0028*/ 	.dword	_ZN39_INTERNAL_f1faad59_4_k_cu_0db191c2_31664cuda3std3__45__cpo6cbeginE
	.align		8
        /*0030*/ 	.dword	_ZN39_INTERNAL_f1faad59_4_k_cu_0db191c2_31664cuda3std3__45__cpo4cendE
	.align		8
        /*0038*/ 	.dword	_ZN39_INTERNAL_f1faad59_4_k_cu_0db191c2_31664cuda3std3__441_GLOBAL__N__f1faad59_4_k_cu_0db191c2_31666ignoreE
	.align		8
        /*0040*/ 	.dword	_ZN39_INTERNAL_f1faad59_4_k_cu_0db191c2_31664cuda3std3__419piecewise_constructE
	.align		8
        /*0048*/ 	.dword	_ZN39_INTERNAL_f1faad59_4_k_cu_0db191c2_31664cuda3std3__48in_placeE
	.align		8
        /*0050*/ 	.dword	_ZN39_INTERNAL_f1faad59_4_k_cu_0db191c2_31664cuda3std6ranges3__45__cpo4swapE
	.align		8
        /*0058*/ 	.dword	_ZN39_INTERNAL_f1faad59_4_k_cu_0db191c2_31664cuda3std6ranges3__45__cpo9iter_moveE
	.align		8
        /*0060*/ 	.dword	_ZN39_INTERNAL_f1faad59_4_k_cu_0db191c2_31664cute7productE
	.align		8
        /*0068*/ 	.dword	_ZN39_INTERNAL_f1faad59_4_k_cu_0db191c2_31664cute1_E
	.align		8
        /*0070*/ 	.dword	$str$27
	.align		8
        /*0078*/ 	.dword	$str$28
	.align		8
        /*0080*/ 	.dword	$str$29
	.align		8
        /*0088*/ 	.dword	$str$30


//--------------------- .text._ZN7cutlass13device_kernelINS_4conv6kernel13ConvUniversalINS1_16ConvProblemShapeILNS1_8OperatorE0ELi2EEENS1_10collective14CollectiveConvINS1_47MainloopSm100TmaUmmaWarpSpecializedImplicitGemmILS5_0ELi10ELi2ELi1ELi2EN4cute5tupleIJNSA_1CILi2EEENSC_ILi1EEESE_EEEEENSB_IJNSC_ILi256EEENSC_ILi64EEENSB_IJSI_EEEEEENS_6half_tESL_NSA_8TiledMMAINSA_8MMA_AtomIJNSA_26SM100_MMA_F16BF16_2x1SM_SSISL_SL_fLi256ELi64ELNSA_4UMMA5MajorE0ELSQ_0ELNSP_7ScaleInE0ELSR_0EEEEEENSA_6LayoutINSB_IJSE_SE_SE_EEENSB_IJNSC_ILi0EEESW_SW_EEEEENSB_IJNSA_10UnderscoreESZ_SZ_EEEEENS7_6detail27Sm100ImplicitGemmTileTraitsINSA_25SM100_TMA_2SM_LOAD_IM2COLENSA_14ComposedLayoutINSA_7SwizzleILi3ELi4ELi3EEENSA_18smem_ptr_flag_bitsILi16EEENSU_INSB_IJNSC_ILi8EEESI_EEENSB_IJSI_SE_EEEEEEEvEENS13_INSA_18SM100_TMA_2SM_LOADES1E_vEEEENS_8epilogue10collective18CollectiveEpilogueINS1J_23Sm100TmaWarpSpecializedILi3ELi2ELi32ELb1ELb0EEEJNSB_IJNSC_ILi128EEESI_SJ_EEENSB_IJNSU_IS1O_SE_EENSU_INSC_ILi32EEESE_EEEEESL_NSB_IJNSB_IJlllEEESE_SW_EEESL_S1V_NS1J_6fusion15FusionCallbacksIS1N_NS1W_17LinearCombinationISL_fSL_fLNS_15FloatRoundStyleE2EEES1P_S1T_JEEENSA_5SM1004TMEM4LOAD26SM100_TMEM_LOAD_32dp32b32xENSA_20SM90_TMA_LOAD_IM2COLENS15_INS16_ILi2ELi4ELi3EEES19_NSU_INSB_IJS1A_S1R_EEENSB_IJS1R_SE_EEEEEEENSA_39AutoVectorizingCopyWithAssumedAlignmentILi128EEENSA_21SM90_TMA_STORE_IM2COLES2B_S2D_S2D_EEEvvEEEEvNT_6ParamsE --------------------------
	.section	.text._ZN7cutlass13device_kernelINS_4conv6kernel13ConvUniversalINS1_16ConvProblemShapeILNS1_8OperatorE0ELi2EEENS1_10collective14CollectiveConvINS1_47MainloopSm100TmaUmmaWarpSpecializedImplicitGemmILS5_0ELi10ELi2ELi1ELi2EN4cute5tupleIJNSA_1CILi2EEENSC_ILi1EEESE_EEEEENSB_IJNSC_ILi256EEENSC_ILi64EEENSB_IJSI_EEEEEENS_6half_tESL_NSA_8TiledMMAINSA_8MMA_AtomIJNSA_26SM100_MMA_F16BF16_2x1SM_SSISL_SL_fLi256ELi64ELNSA_4UMMA5MajorE0ELSQ_0ELNSP_7ScaleInE0ELSR_0EEEEEENSA_6LayoutINSB_IJSE_SE_SE_EEENSB_IJNSC_ILi0EEESW_SW_EEEEENSB_IJNSA_10UnderscoreESZ_SZ_EEEEENS7_6detail27Sm100ImplicitGemmTileTraitsINSA_25SM100_TMA_2SM_LOAD_IM2COLENSA_14ComposedLayoutINSA_7SwizzleILi3ELi4ELi3EEENSA_18smem_ptr_flag_bitsILi16EEENSU_INSB_IJNSC_ILi8EEESI_EEENSB_IJSI_SE_EEEEEEEvEENS13_INSA_18SM100_TMA_2SM_LOADES1E_vEEEENS_8epilogue10collective18CollectiveEpilogueINS1J_23Sm100TmaWarpSpecializedILi3ELi2ELi32ELb1ELb0EEEJNSB_IJNSC_ILi128EEESI_SJ_EEENSB_IJNSU_IS1O_SE_EENSU_INSC_ILi32EEESE_EEEEESL_NSB_IJNSB_IJlllEEESE_SW_EEESL_S1V_NS1J_6fusion15FusionCallbacksIS1N_NS1W_17LinearCombinationISL_fSL_fLNS_15FloatRoundStyleE2EEES1P_S1T_JEEENSA_5SM1004TMEM4LOAD26SM100_TMEM_LOAD_32dp32b32xENSA_20SM90_TMA_LOAD_IM2COLENS15_INS16_ILi2ELi4ELi3EEES19_NSU_INSB_IJS1A_S1R_EEENSB_IJS1R_SE_EEEEEEENSA_39AutoVectorizingCopyWithAssumedAlignmentILi128EEENSA_21SM90_TMA_STORE_IM2COLES2B_S2D_S2D_EEEvvEEEEvNT_6ParamsE,"ax",@progbits
	.align	128
.text._ZN7cutlass13device_kernelINS_4conv6kernel13ConvUniversalINS1_16ConvProblemShapeILNS1_8OperatorE0ELi2EEENS1_10collective14CollectiveConvINS1_47MainloopSm100TmaUmmaWarpSpecializedImplicitGemmILS5_0ELi10ELi2ELi1ELi2EN4cute5tupleIJNSA_1CILi2EEENSC_ILi1EEESE_EEEEENSB_IJNSC_ILi256EEENSC_ILi64EEENSB_IJSI_EEEEEENS_6half_tESL_NSA_8TiledMMAINSA_8MMA_AtomIJNSA_26SM100_MMA_F16BF16_2x1SM_SSISL_SL_fLi256ELi64ELNSA_4UMMA5MajorE0ELSQ_0ELNSP_7ScaleInE0ELSR_0EEEEEENSA_6LayoutINSB_IJSE_SE_SE_EEENSB_IJNSC_ILi0EEESW_SW_EEEEENSB_IJNSA_10UnderscoreESZ_SZ_EEEEENS7_6detail27Sm100ImplicitGemmTileTraitsINSA_25SM100_TMA_2SM_LOAD_IM2COLENSA_14ComposedLayoutINSA_7SwizzleILi3ELi4ELi3EEENSA_18smem_ptr_flag_bitsILi16EEENSU_INSB_IJNSC_ILi8EEESI_EEENSB_IJSI_SE_EEEEEEEvEENS13_INSA_18SM100_TMA_2SM_LOADES1E_vEEEENS_8epilogue10collective18CollectiveEpilogueINS1J_23Sm100TmaWarpSpecializedILi3ELi2ELi32ELb1ELb0EEEJNSB_IJNSC_ILi128EEESI_SJ_EEENSB_IJNSU_IS1O_SE_EENSU_INSC_ILi32EEESE_EEEEESL_NSB_IJNSB_IJlllEEESE_SW_EEESL_S1V_NS1J_6fusion15FusionCallbacksIS1N_NS1W_17LinearCombinationISL_fSL_fLNS_15FloatRoundStyleE2EEES1P_S1T_JEEENSA_5SM1004TMEM4LOAD26SM100_TMEM_LOAD_32dp32b32xENSA_20SM90_TMA_LOAD_IM2COLENS15_INS16_ILi2ELi4ELi3EEES19_NSU_INSB_IJS1A_S1R_EEENSB_IJS1R_SE_EEEEEEENSA_39AutoVectorizingCopyWithAssumedAlignmentILi128EEENSA_21SM90_TMA_STORE_IM2COLES2B_S2D_S2D_EEEvvEEEEvNT_6ParamsE:
        .type           _ZN7cutlass13device_kernelINS_4conv6kernel13ConvUniversalINS1_16ConvProblemShapeILNS1_8OperatorE0ELi2EEENS1_10collective14CollectiveConvINS1_47MainloopSm100TmaUmmaWarpSpecializedImplicitGemmILS5_0ELi10ELi2ELi1ELi2EN4cute5tupleIJNSA_1CILi2EEENSC_ILi1EEESE_EEEEENSB_IJNSC_ILi256EEENSC_ILi64EEENSB_IJSI_EEEEEENS_6half_tESL_NSA_8TiledMMAINSA_8MMA_AtomIJNSA_26SM100_MMA_F16BF16_2x1SM_SSISL_SL_fLi256ELi64ELNSA_4UMMA5MajorE0ELSQ_0ELNSP_7ScaleInE0ELSR_0EEEEEENSA_6LayoutINSB_IJSE_SE_SE_EEENSB_IJNSC_ILi0EEESW_SW_EEEEENSB_IJNSA_10UnderscoreESZ_SZ_EEEEENS7_6detail27Sm100ImplicitGemmTileTraitsINSA_25SM100_TMA_2SM_LOAD_IM2COLENSA_14ComposedLayoutINSA_7SwizzleILi3ELi4ELi3EEENSA_18smem_ptr_flag_bitsILi16EEENSU_INSB_IJNSC_ILi8EEESI_EEENSB_IJSI_SE_EEEEEEEvEENS13_INSA_18SM100_TMA_2SM_LOADES1E_vEEEENS_8epilogue10collective18CollectiveEpilogueINS1J_23Sm100TmaWarpSpecializedILi3ELi2ELi32ELb1ELb0EEEJNSB_IJNSC_ILi128EEESI_SJ_EEENSB_IJNSU_IS1O_SE_EENSU_INSC_ILi32EEESE_EEEEESL_NSB_IJNSB_IJlllEEESE_SW_EEESL_S1V_NS1J_6fusion15FusionCallbacksIS1N_NS1W_17LinearCombinationISL_fSL_fLNS_15FloatRoundStyleE2EEES1P_S1T_JEEENSA_5SM1004TMEM4LOAD26SM100_TMEM_LOAD_32dp32b32xENSA_20SM90_TMA_LOAD_IM2COLENS15_INS16_ILi2ELi4ELi3EEES19_NSU_INSB_IJS1A_S1R_EEENSB_IJS1R_SE_EEEEEEENSA_39AutoVectorizingCopyWithAssumedAlignmentILi128EEENSA_21SM90_TMA_STORE_IM2COLES2B_S2D_S2D_EEEvvEEEEvNT_6ParamsE,@function
        .size           _ZN7cutlass13device_kernelINS_4conv6kernel13ConvUniversalINS1_16ConvProblemShapeILNS1_8OperatorE0ELi2EEENS1_10collective14CollectiveConvINS1_47MainloopSm100TmaUmmaWarpSpecializedImplicitGemmILS5_0ELi10ELi2ELi1ELi2EN4cute5tupleIJNSA_1CILi2EEENSC_ILi1EEESE_EEEEENSB_IJNSC_ILi256EEENSC_ILi64EEENSB_IJSI_EEEEEENS_6half_tESL_NSA_8TiledMMAINSA_8MMA_AtomIJNSA_26SM100_MMA_F16BF16_2x1SM_SSISL_SL_fLi256ELi64ELNSA_4UMMA5MajorE0ELSQ_0ELNSP_7ScaleInE0ELSR_0EEEEEENSA_6LayoutINSB_IJSE_SE_SE_EEENSB_IJNSC_ILi0EEESW_SW_EEEEENSB_IJNSA_10UnderscoreESZ_SZ_EEEEENS7_6detail27Sm100ImplicitGemmTileTraitsINSA_25SM100_TMA_2SM_LOAD_IM2COLENSA_14ComposedLayoutINSA_7SwizzleILi3ELi4ELi3EEENSA_18smem_ptr_flag_bitsILi16EEENSU_INSB_IJNSC_ILi8EEESI_EEENSB_IJSI_SE_EEEEEEEvEENS13_INSA_18SM100_TMA_2SM_LOADES1E_vEEEENS_8epilogue10collective18CollectiveEpilogueINS1J_23Sm100TmaWarpSpecializedILi3ELi2ELi32ELb1ELb0EEEJNSB_IJNSC_ILi128EEESI_SJ_EEENSB_IJNSU_IS1O_SE_EENSU_INSC_ILi32EEESE_EEEEESL_NSB_IJNSB_IJlllEEESE_SW_EEESL_S1V_NS1J_6fusion15FusionCallbacksIS1N_NS1W_17LinearCombinationISL_fSL_fLNS_15FloatRoundStyleE2EEES1P_S1T_JEEENSA_5SM1004TMEM4LOAD26SM100_TMEM_LOAD_32dp32b32xENSA_20SM90_TMA_LOAD_IM2COLENS15_INS16_ILi2ELi4ELi3EEES19_NSU_INSB_IJS1A_S1R_EEENSB_IJS1R_SE_EEEEEEENSA_39AutoVectorizingCopyWithAssumedAlignmentILi128EEENSA_21SM90_TMA_STORE_IM2COLES2B_S2D_S2D_EEEvvEEEEvNT_6ParamsE,(.L_x_184 - _ZN7cutlass13device_kernelINS_4conv6kernel13ConvUniversalINS1_16ConvProblemShapeILNS1_8OperatorE0ELi2EEENS1_10collective14CollectiveConvINS1_47MainloopSm100TmaUmmaWarpSpecializedImplicitGemmILS5_0ELi10ELi2ELi1ELi2EN4cute5tupleIJNSA_1CILi2EEENSC_ILi1EEESE_EEEEENSB_IJNSC_ILi256EEENSC_ILi64EEENSB_IJSI_EEEEEENS_6half_tESL_NSA_8TiledMMAINSA_8MMA_AtomIJNSA_26SM100_MMA_F16BF16_2x1SM_SSISL_SL_fLi256ELi64ELNSA_4UMMA5MajorE0ELSQ_0ELNSP_7ScaleInE0ELSR_0EEEEEENSA_6LayoutINSB_IJSE_SE_SE_EEENSB_IJNSC_ILi0EEESW_SW_EEEEENSB_IJNSA_10UnderscoreESZ_SZ_EEEEENS7_6detail27Sm100ImplicitGemmTileTraitsINSA_25SM100_TMA_2SM_LOAD_IM2COLENSA_14ComposedLayoutINSA_7SwizzleILi3ELi4ELi3EEENSA_18smem_ptr_flag_bitsILi16EEENSU_INSB_IJNSC_ILi8EEESI_EEENSB_IJSI_SE_EEEEEEEvEENS13_INSA_18SM100_TMA_2SM_LOADES1E_vEEEENS_8epilogue10collective18CollectiveEpilogueINS1J_23Sm100TmaWarpSpecializedILi3ELi2ELi32ELb1ELb0EEEJNSB_IJNSC_ILi128EEESI_SJ_EEENSB_IJNSU_IS1O_SE_EENSU_INSC_ILi32EEESE_EEEEESL_NSB_IJNSB_IJlllEEESE_SW_EEESL_S1V_NS1J_6fusion15FusionCallbacksIS1N_NS1W_17LinearCombinationISL_fSL_fLNS_15FloatRoundStyleE2EEES1P_S1T_JEEENSA_5SM1004TMEM4LOAD26SM100_TMEM_LOAD_32dp32b32xENSA_20SM90_TMA_LOAD_IM2COLENS15_INS16_ILi2ELi4ELi3EEES19_NSU_INSB_IJS1A_S1R_EEENSB_IJS1R_SE_EEEEEEENSA_39AutoVectorizingCopyWithAssumedAlignmentILi128EEENSA_21SM90_TMA_STORE_IM2COLES2B_S2D_S2D_EEEvvEEEEvNT_6ParamsE)
        .other          _ZN7cutlass13device_kernelINS_4conv6kernel13ConvUniversalINS1_16ConvProblemShapeILNS1_8OperatorE0ELi2EEENS1_10collective14CollectiveConvINS1_47MainloopSm100TmaUmmaWarpSpecializedImplicitGemmILS5_0ELi10ELi2ELi1ELi2EN4cute5tupleIJNSA_1CILi2EEENSC_ILi1EEESE_EEEEENSB_IJNSC_ILi256EEENSC_ILi64EEENSB_IJSI_EEEEEENS_6half_tESL_NSA_8TiledMMAINSA_8MMA_AtomIJNSA_26SM100_MMA_F16BF16_2x1SM_SSISL_SL_fLi256ELi64ELNSA_4UMMA5MajorE0ELSQ_0ELNSP_7ScaleInE0ELSR_0EEEEEENSA_6LayoutINSB_IJSE_SE_SE_EEENSB_IJNSC_ILi0EEESW_SW_EEEEENSB_IJNSA_10UnderscoreESZ_SZ_EEEEENS7_6detail27Sm100ImplicitGemmTileTraitsINSA_25SM100_TMA_2SM_LOAD_IM2COLENSA_14ComposedLayoutINSA_7SwizzleILi3ELi4ELi3EEENSA_18smem_ptr_flag_bitsILi16EEENSU_INSB_IJNSC_ILi8EEESI_EEENSB_IJSI_SE_EEEEEEEvEENS13_INSA_18SM100_TMA_2SM_LOADES1E_vEEEENS_8epilogue10collective18CollectiveEpilogueINS1J_23Sm100TmaWarpSpecializedILi3ELi2ELi32ELb1ELb0EEEJNSB_IJNSC_ILi128EEESI_SJ_EEENSB_IJNSU_IS1O_SE_EENSU_INSC_ILi32EEESE_EEEEESL_NSB_IJNSB_IJlllEEESE_SW_EEESL_S1V_NS1J_6fusion15FusionCallbacksIS1N_NS1W_17LinearCombinationISL_fSL_fLNS_15FloatRoundStyleE2EEES1P_S1T_JEEENSA_5SM1004TMEM4LOAD26SM100_TMEM_LOAD_32dp32b32xENSA_20SM90_TMA_LOAD_IM2COLENS15_INS16_ILi2ELi4ELi3EEES19_NSU_INSB_IJS1A_S1R_EEENSB_IJS1R_SE_EEEEEEENSA_39AutoVectorizingCopyWithAssumedAlignmentILi128EEENSA_21SM90_TMA_STORE_IM2COLES2B_S2D_S2D_EEEvvEEEEvNT_6ParamsE,@"STO_CUDA_ENTRY STV_DEFAULT"
_ZN7cutlass13device_kernelINS_4conv6kernel13ConvUniversalINS1_16ConvProblemShapeILNS1_8OperatorE0ELi2EEENS1_10collective14CollectiveConvINS1_47MainloopSm100TmaUmmaWarpSpecializedImplicitGemmILS5_0ELi10ELi2ELi1ELi2EN4cute5tupleIJNSA_1CILi2EEENSC_ILi1EEESE_EEEEENSB_IJNSC_ILi256EEENSC_ILi64EEENSB_IJSI_EEEEEENS_6half_tESL_NSA_8TiledMMAINSA_8MMA_AtomIJNSA_26SM100_MMA_F16BF16_2x1SM_SSISL_SL_fLi256ELi64ELNSA_4UMMA5MajorE0ELSQ_0ELNSP_7ScaleInE0ELSR_0EEEEEENSA_6LayoutINSB_IJSE_SE_SE_EEENSB_IJNSC_ILi0EEESW_SW_EEEEENSB_IJNSA_10UnderscoreESZ_SZ_EEEEENS7_6detail27Sm100ImplicitGemmTileTraitsINSA_25SM100_TMA_2SM_LOAD_IM2COLENSA_14ComposedLayoutINSA_7SwizzleILi3ELi4ELi3EEENSA_18smem_ptr_flag_bitsILi16EEENSU_INSB_IJNSC_ILi8EEESI_EEENSB_IJSI_SE_EEEEEEEvEENS13_INSA_18SM100_TMA_2SM_LOADES1E_vEEEENS_8epilogue10collective18CollectiveEpilogueINS1J_23Sm100TmaWarpSpecializedILi3ELi2ELi32ELb1ELb0EEEJNSB_IJNSC_ILi128EEESI_SJ_EEENSB_IJNSU_IS1O_SE_EENSU_INSC_ILi32EEESE_EEEEESL_NSB_IJNSB_IJlllEEESE_SW_EEESL_S1V_NS1J_6fusion15FusionCallbacksIS1N_NS1W_17LinearCombinationISL_fSL_fLNS_15FloatRoundStyleE2EEES1P_S1T_JEEENSA_5SM1004TMEM4LOAD26SM100_TMEM_LOAD_32dp32b32xENSA_20SM90_TMA_LOAD_IM2COLENS15_INS16_ILi2ELi4ELi3EEES19_NSU_INSB_IJS1A_S1R_EEENSB_IJS1R_SE_EEEEEEENSA_39AutoVectorizingCopyWithAssumedAlignmentILi128EEENSA_21SM90_TMA_STORE_IM2COLES2B_S2D_S2D_EEEvvEEEEvNT_6ParamsE:
[----:B------:R-:W1:Y:S01]  /*0000*/  LDC R1, c[0x0][0x37c] ;  /* 0x0000df00ff017b82 */ /* 0x000e620000000800 */
[----:B------:R-:W2:Y:S01]  /*0010*/  S2R R96, SR_TID.X ;  /* 0x0000000000607919 */ /* 0x000ea20000002100 */
[----:B------:R-:W3:Y:S06]  /*0020*/  LDCU.64 UR8, c[0x0][0x890] ;  /* 0x00011200ff0877ac */ /* 0x000eec0008000a00 */
[----:B------:R-:W4:Y:S01]  /*0030*/  S2UR UR4, SR_CgaCtaId ;  /* 0x00000000000479c3 */ /* 0x000f220000008800 */
[----:B-1----:R-:W-:Y:S01]  /*0040*/  VIADD R1, R1, 0xfffffff8 ;  /* 0xfffffff801017836 */ /* 0x002fe20000000000 */
[----:B------:R-:W-:-:S02]  /*0050*/  PRMT R87, RZ, 0x7610, R87 ;  /* 0x00007610ff577816 */ /* 0x000fc40000000057 */
[----:B------:R-:W-:Y:S02]  /*0060*/  ELECT P1, URZ, PT ;  /* 0x0000000000ff782f */ /* 0x000fe40003820000 */
[----:B------:R-:W-:Y:S01]  /*0070*/  R2UR UR48, R1 ;  /* 0x00000000013072ca */ /* 0x000fe200000e0000 */
[----:B---3--:R-:W-:-:S04]  /*0080*/  UISETP.NE.U32.AND UP0, UPT, UR8, URZ, UPT ;  /* 0x000000ff0800728c */ /* 0x008fc8000bf05070 */
[----:B------:R-:W-:Y:S02]  /*0090*/  UISETP.NE.AND.EX UP0, UPT, UR9, URZ, UPT, UP0 ;  /* 0x000000ff0900728c */ /* 0x000fe4000bf05300 */
[----:B----4-:R-:W-:Y:S02]  /*00a0*/  ULOP3.LUT UR38, UR4, 0x1, URZ, 0xc0, !UPT ;  /* 0x0000000104267892 */ /* 0x010fe4000f8ec0ff */
[----:B------:R-:W-:Y:S01]  /*00b0*/  ULOP3.LUT UR37, UR4, 0x1, URZ, 0x3c, !UPT ;  /* 0x0000000104257892 */ /* 0x000fe2000f8e3cff */
[----:B--2---:R-:W-:-:S05]  /*00c0*/  SHF.R.U32.HI R88, RZ, 0x5, R96 ;  /* 0x00000005ff587819 */ /* 0x004fca0000011660 */
[----:B------:R-:W1:Y:S02]  /*00d0*/  SHFL.IDX PT, R0, R88, RZ, 0x1f ;  /* 0x00001fff58007589 */ /* 0x000e6400000e0000 */
[----:B-1----:R-:W-:Y:S01]  /*00e0*/  R2UR UR18, R0 ;  /* 0x00000000001272ca */ /* 0x002fe200000e0000 */
[----:B------:R-:W-:-:S14]  /*00f0*/  BRA.U UP0, `(.L_x_0) ;  /* 0x0000000100307547 */ /* 0x000fdc000b800000 */
[----:B------:R-:W1:Y:S02]  /*0100*/  LDCU.64 UR4, c[0x0][0x888] ;  /* 0x00011100ff0477ac */ /* 0x000e640008000a00 */
[----:B-1----:R-:W-:-:S04]  /*0110*/  UISETP.NE.U32.AND UP0, UPT, UR4, URZ, UPT ;  /* 0x000000ff0400728c */ /* 0x002fc8000bf05070 */
[----:B------:R-:W-:-:S09]  /*0120*/  UISETP.NE.AND.EX UP0, UPT, UR5, URZ, UPT, UP0 ;  /* 0x000000ff0500728c */ /* 0x000fd2000bf05300 */
[----:B------:R-:W-:Y:S05]  /*0130*/  BRA.U !UP0, `(.L_x_1) ;  /* 0x0000000108147547 */ /* 0x000fea000b800000 */
[----:B------:R-:W1:Y:S01]  /*0140*/  LDC.64 R2, c[0x0][0x888] ;  /* 0x00022200ff027b82 */ /* 0x000e620000000a00 */
[----:B------:R-:W1:Y:S02]  /*0150*/  LDCU.64 UR4, c[0x0][0x358] ;  /* 0x00006b00ff0477ac */ /* 0x000e640008000a00 */
[----:B-1----:R1:W5:Y:S01]  /*0160*/  LDG.E R41, desc[UR4][R2.64] ;  /* 0x0000000402297981 */ /* 0x002362000c1e1900 */
[----:B------:R-:W-:Y:S01]  /*0170*/  HFMA2 R87, -RZ, RZ, 0, 5.9604644775390625e-08 ;  /* 0x00000001ff577431 */ /* 0x000fe200000001ff */
[----:B------:R-:W-:Y:S05]  /*0180*/  BRA `(.L_x_0) ;  /* 0x00000000000c7947 */ /* 0x000fea0003800000 */
.L_x_1:
[----:B------:R-:W1:Y:S01]  /*0190*/  LDCU UR4, c[0x0][0x880] ;  /* 0x00011000ff0477ac */ /* 0x000e620008000800 */
[----:B------:R-:W-:Y:S01]  /*01a0*/  HFMA2 R87, -RZ, RZ, 0, 5.9604644775390625e-08 ;  /* 0x00000001ff577431 */ /* 0x000fe200000001ff */
[----:B-1----:R-:W-:-:S07]  /*01b0*/  MOV R41, UR4 ;  /* 0x0000000400297c02 */ /* 0x002fce0008000f00 */
.L_x_0:
[----:B------:R-:W2:Y:S02]  /*01c0*/  LDCU.64 UR4, c[0x0][0x8b0] ;  /* 0x00011600ff0477ac */ /* 0x000ea40008000a00 */
[----:B--2---:R-:W-:-:S04]  /*01d0*/  UISETP.NE.U32.AND UP0, UPT, UR4, URZ, UPT ;  /* 0x000000ff0400728c */ /* 0x004fc8000bf05070 */
[----:B------:R-:W-:-:S09]  /*01e0*/  UISETP.NE.AND.EX UP0, UPT, UR5, URZ, UPT, UP0 ;  /* 0x000000ff0500728c */ /* 0x000fd2000bf05300 */
[----:B------:R-:W-:Y:S05]  /*01f0*/  BRA.U UP0, `(.L_x_2) ;  /* 0x0000000100287547 */ /* 0x000fea000b800000 */
[----:B------:R-:W2:Y:S02]  /*0200*/  LDCU.64 UR4, c[0x0][0x8a8] ;  /* 0x00011500ff0477ac */ /* 0x000ea40008000a00 */
[----:B--2---:R-:W-:-:S04]  /*0210*/  UISETP.NE.U32.AND UP0, UPT, UR4, URZ, UPT ;  /* 0x000000ff0400728c */ /* 0x004fc8000bf05070 */
[----:B------:R-:W-:-:S09]  /*0220*/  UISETP.NE.AND.EX UP0, UPT, UR5, URZ, UPT, UP0 ;  /* 0x000000ff0500728c */ /* 0x000fd2000bf05300 */
[----:B------:R-:W-:Y:S05]  /*0230*/  BRA.U !UP0, `(.L_x_3) ;  /* 0x0000000108107547 */ /* 0x000fea000b800000 */
[----:B------:R-:W2:Y:S01]  /*0240*/  LDC.64 R38, c[0x0][0x8a8] ;  /* 0x00022a00ff267b82 */ /* 0x000ea20000000a00 */
[----:B------:R-:W2:Y:S02]  /*0250*/  LDCU.64 UR4, c[0x0][0x358] ;  /* 0x00006b00ff0477ac */ /* 0x000ea40008000a00 */
[----:B--2---:R2:W5:Y:S01]  /*0260*/  LDG.E R38, desc[UR4][R38.64] ;  /* 0x0000000426267981 */ /* 0x004562000c1e1900 */
[----:B------:R-:W-:Y:S05]  /*0270*/  BRA `(.L_x_2) ;  /* 0x0000000000087947 */ /* 0x000fea0003800000 */
.L_x_3:
[----:B------:R-:W2:Y:S02]  /*0280*/  LDCU UR4, c[0x0][0x8a0] ;  /* 0x00011400ff0477ac */ /* 0x000ea40008000800 */
[----:B--2---:R-:W-:Y:S02]  /*0290*/  MOV R38, UR4 ;  /* 0x0000000400267c02 */ /* 0x004fe40008000f00 */
.L_x_2:
[----:B------:R-:W-:Y:S01]  /*02a0*/  IMAD.U32 R0, RZ, RZ, UR18 ;  /* 0x00000012ff007e24 */ /* 0x000fe2000f8e00ff */
[----:B------:R-:W-:Y:S04]  /*02b0*/  BSSY.RECONVERGENT B0, `(.L_x_4) ;  /* 0x000000c000007945 */ /* 0x000fe80003800200 */
[C---:B------:R-:W-:Y:S02]  /*02c0*/  ISETP.NE.OR P2, PT, R0.reuse, 0x1, !P1 ;  /* 0x000000010000780c */ /* 0x040fe40004f45670 */
[----:B------:R-:W-:-:S11]  /*02d0*/  ISETP.NE.OR P0, PT, R0, 0x3, !P1 ;  /* 0x000000030000780c */ /* 0x000fd60004f05670 */
[----:B------:R-:W-:Y:S05]  /*02e0*/  @P2 BRA `(.L_x_5) ;  /* 0x0000000000202947 */ /* 0x000fea0003800000 */
[----:B------:R-:W3:Y:S02]  /*02f0*/  LDCU.64 UR4, c[0x0][0x348] ;  /* 0x00006900ff0477ac */ /* 0x000ee40008000a00 */
[----:B---3--:R-:W-:Y:S02]  /*0300*/  UIADD3 UR6, UP1, UPT, UR4, 0x80, URZ ;  /* 0x0000008004067890 */ /* 0x008fe4000ff3e0ff */
[----:B------:R-:W-:Y:S02]  /*0310*/  UIADD3 UR4, UP0, UPT, UR4, 0x180, URZ ;  /* 0x0000018004047890 */ /* 0x000fe4000ff1e0ff */
[----:B------:R-:W-:Y:S02]  /*0320*/  UIADD3.X UR7, UPT, UPT, URZ, UR5, URZ, UP1, !UPT ;  /* 0x00000005ff077290 */ /* 0x000fe40008ffe4ff */
[----:B------:R-:W-:-:S07]  /*0330*/  UIADD3.X UR5, UPT, UPT, URZ, UR5, URZ, UP0, !UPT ;  /* 0x00000005ff057290 */ /* 0x000fce00087fe4ff */
[----:B------:R3:W-:Y:S02]  /*0340*/  UTMACCTL.PF [UR6] ;  /* 0x00000000060079b9 */ /* 0x0007e40008040000 */
[----:B------:R3:W-:Y:S02]  /*0350*/  UTMACCTL.PF [UR4] ;  /* 0x00000000040079b9 */ /* 0x0007e40008040000 */
[----:B---3--:R-:W-:Y:S01]  /*0360*/  NOP ;  /* 0x0000000000007918 */ /* 0x008fe20000000000 */
.L_x_5:
[----:B------:R-:W-:Y:S05]  /*0370*/  BSYNC.RECONVERGENT B0 ;  /* 0x0000000000007941 */ /* 0x000fea0003800200 */
.L_x_4:
[----:B------:R-:W-:Y:S04]  /*0380*/  BSSY.RECONVERGENT B0, `(.L_x_6) ;  /* 0x000000a000007945 */ /* 0x000fe80003800200 */
        /* <DEDUP_REMOVED lines=9> */
.L_x_7:
[----:B------:R-:W-:Y:S05]  /*0420*/  BSYNC.RECONVERGENT B0 ;  /* 0x0000000000007941 */ /* 0x000fea0003800200 */
.L_x_6:
[----:B------:R-:W3:Y:S01]  /*0430*/  LDCU.64 UR4, c[0x0][0x888] ;  /* 0x00011100ff0477ac */ /* 0x000ee20008000a00 */
[----:B------:R-:W-:Y:S02]  /*0440*/  UISETP.EQ.U32.AND UP2, UPT, UR8, URZ, UPT ;  /* 0x000000ff0800728c */ /* 0x000fe4000bf42070 */
[----:B------:R-:W-:Y:S02]  /*0450*/  UPLOP3.LUT UP3, UPT, UPT, UPT, UPT, 0x80, 0x8 ;  /* 0x000000000008789c */ /* 0x000fe40003f6f070 */
[----:B---3--:R-:W-:-:S04]  /*0460*/  UISETP.NE.U32.AND UP0, UPT, UR4, URZ, UPT ;  /* 0x000000ff0400728c */ /* 0x008fc8000bf05070 */
[----:B------:R-:W-:-:S04]  /*0470*/  UISETP.NE.AND.EX UP1, UPT, UR5, URZ, UPT, UP0 ;  /* 0x000000ff0500728c */ /* 0x000fc8000bf25300 */
[----:B------:R-:W-:-:S04]  /*0480*/  UISETP.EQ.OR.EX UP4, UPT, UR9, URZ, !UP1, UP2 ;  /* 0x000000ff0900728c */ /* 0x000fc8000cf82720 */
[----:B------:R-:W-:-:S06]  /*0490*/  UP2UR UR4, UPR, URZ, 0x10 ;  /* 0x00000010ff047883 */ /* 0x000fcc0008000000 */
[----:B------:R-:W-:Y:S01]  /*04a0*/  MOV R95, UR4 ;  /* 0x00000004005f7c02 */ /* 0x000fe20008000f00 */
[----:B------:R-:W-:Y:S06]  /*04b0*/  BRA.U !UP4, `(.L_x_8) ;  /* 0x000000010c207547 */ /* 0x000fec000b800000 */
[----:B------:R-:W-:Y:S01]  /*04c0*/  UISETP.NE.U32.AND UP2, UPT, UR8, URZ, UPT ;  /* 0x000000ff0800728c */ /* 0x000fe2000bf45070 */
[----:B-----5:R-:W-:Y:S01]  /*04d0*/  FSETP.NEU.AND P0, PT, R41, RZ, PT ;  /* 0x000000ff2900720b */ /* 0x020fe20003f0d000 */
[----:B------:R-:W-:Y:S02]  /*04e0*/  USEL UR4, URZ, 0xffffffff, UP1 ;  /* 0xffffffffff047887 */ /* 0x000fe40008800000 */
[----:B------:R-:W-:-:S10]  /*04f0*/  UISETP.NE.AND.EX UP2, UPT, UR9, URZ, UPT, UP2 ;  /* 0x000000ff0900728c */ /* 0x000fd4000bf45320 */
[----:B------:R-:W-:Y:S01]  /*0500*/  VOTEU.ANY UP0, P0 ;  /* 0x0000000000ff7886 */ /* 0x000fe20000000100 */
[----:B------:R-:W-:-:S04]  /*0510*/  @!UP2 USEL UR4, URZ, 0xffffffff, UP0 ;  /* 0xffffffffff04a887 */ /* 0x000fc80008000000 */
[----:B------:R-:W-:-:S04]  /*0520*/  ULOP3.LUT UR4, UR4, 0x1, URZ, 0xc0, !UPT ;  /* 0x0000000104047892 */ /* 0x000fc8000f8ec0ff */
[----:B------:R-:W-:-:S11]  /*0530*/  UISETP.NE.U32.AND UP3, UPT, UR4, 0x1, UPT ;  /* 0x000000010400788c */ /* 0x000fd6000bf65070 */
.L_x_8:
[----:B------:R-:W3:Y:S01]  /*0540*/  SHFL.IDX PT, R0, R88, RZ, 0x1f ;  /* 0x00001fff58007589 */ /* 0x000ee200000e0000 */
[----:B------:R-:W-:Y:S02]  /*0550*/  UISETP.NE.AND UP5, UPT, UR18, 0x2, UPT ;  /* 0x000000021200788c */ /* 0x000fe4000bfa5270 */
[----:B------:R-:W-:Y:S02]  /*0560*/  UISETP.NE.AND UP0, UPT, UR18, 0x2, UPT ;  /* 0x000000021200788c */ /* 0x000fe4000bf05270 */
[----:B------:R-:W-:Y:S02]  /*0570*/  UISETP.NE.OR UP2, UPT, UR38, URZ, UP5 ;  /* 0x000000ff2600728c */ /* 0x000fe4000af45670 */
[----:B------:R-:W-:-:S04]  /*0580*/  USEL UR45, URZ, 0x1, UP0 ;  /* 0x00000001ff2d7887 */ /* 0x000fc80008000000 */
[----:B------:R-:W-:Y:S02]  /*0590*/  PLOP3.LUT P3, PT, P1, PT, UP2, 0xae, 0xea ;  /* 0x0000000000ea781c */ /* 0x000fe40000f6f52e */
[----:B---3--:R-:W-:-:S13]  /*05a0*/  ISETP.NE.AND P0, PT, R0, RZ, PT ;  /* 0x000000ff0000720c */ /* 0x008fda0003f05270 */
[----:B------:R-:W-:Y:S05]  /*05b0*/  @P0 BRA `(.L_x_9) ;  /* 0x0000000000840947 */ /* 0x000fea0003800000 */
[----:B------:R-:W-:Y:S01]  /*05c0*/  ELECT P0, URZ, PT ;  /* 0x0000000000ff782f */ /* 0x000fe20003800000 */
[----:B------:R-:W-:-:S12]  /*05d0*/  BSSY.RECONVERGENT B0, `(.L_x_9) ;  /* 0x000001f000007945 */ /* 0x000fd80003800200 */
[----:B------:R-:W-:Y:S05]  /*05e0*/  @!P0 BRA `(.L_x_10) ;  /* 0x0000000000748947 */ /* 0x000fea0003800000 */
[----:B------:R-:W3:Y:S01]  /*05f0*/  S2UR UR5, SR_CgaCtaId ;  /* 0x00000000000579c3 */ /* 0x000ee20000008800 */
[----:B------:R-:W-:Y:S01]  /*0600*/  UMOV UR4, 0x400 ;  /* 0x0000040000047882 */ /* 0x000fe20000000000 */
[----:B------:R-:W-:Y:S02]  /*0610*/  UMOV UR6, 0x1 ;  /* 0x0000000100067882 */ /* 0x000fe40000000000 */
[----:B------:R-:W-:-:S04]  /*0620*/  UIADD3 UR6, UPT, UPT, -UR6, 0x100000, URZ ;  /* 0x0010000006067890 */ /* 0x000fc8000fffe1ff */
[----:B------:R-:W-:Y:S02]  /*0630*/  USHF.L.U32 UR7, UR6, 0xb, URZ ;  /* 0x0000000b06077899 */ /* 0x000fe400080006ff */
[----:B------:R-:W-:Y:S02]  /*0640*/  USHF.L.U32 UR6, UR6, 0x1, URZ ;  /* 0x0000000106067899 */ /* 0x000fe400080006ff */
[----:B---3--:R-:W-:Y:S01]  /*0650*/  ULEA UR4, UR5, UR4, 0x18 ;  /* 0x0000000405047291 */ /* 0x008fe2000f8ec0ff */
[----:B------:R-:W3:Y:S11]  /*0660*/  FENCE.VIEW.ASYNC.S ;  /* 0x00000000000073c6 */ /* 0x000ef60000000000 */
[----:B---3--:R3:W4:Y:S01]  /*0670*/  SYNCS.EXCH.64 URZ, [UR4], UR6 ;  /* 0x0000000604ff75b2 */ /* 0x0087220008000100 */
[----:B------:R3:W1:Y:S01]  /*0680*/  SYNCS.EXCH.64 URZ, [UR4+0x50], UR6 ;  /* 0x0000500604ff75b2 */ /* 0x0006620008000100 */
        /* <DEDUP_REMOVED lines=17> */
[----:B------:R3:W1:Y:S02]  /*07a0*/  SYNCS.EXCH.64 URZ, [UR4+0x98], UR6 ;  /* 0x0000980604ff75b2 */ /* 0x0006640008000100 */
[----:B---3--:R-:W-:Y:S01]  /*07b0*/  NOP ;  /* 0x0000000000007918 */ /* 0x008fe20000000000 */
.L_x_10:
[----:B------:R-:W-:Y:S05]  /*07c0*/  BSYNC.RECONVERGENT B0 ;  /* 0x0000000000007941 */ /* 0x000fea0003800200 */
.L_x_9:
[----:B------:R-:W3:Y:S01]  /*07d0*/  SHFL.IDX PT, R0, R88, RZ, 0x1f ;  /* 0x00001fff58007589 */ /* 0x000ee200000e0000 */
[----:B------:R-:W-:Y:S01]  /*07e0*/  NOP ;  /* 0x0000000000007918 */ /* 0x000fe20000000000 */
[----:B---3--:R-:W-:-:S13]  /*07f0*/  ISETP.NE.AND P0, PT, R0, 0x1, PT ;  /* 0x000000010000780c */ /* 0x008fda0003f05270 */
[----:B------:R-:W-:Y:S05]  /*0800*/  @P0 BRA `(.L_x_11) ;  /* 0x0000000000500947 */ /* 0x000fea0003800000 */
[----:B------:R-:W3:Y:S01]  /*0810*/  S2UR UR5, SR_CgaCtaId ;  /* 0x00000000000579c3 */ /* 0x000ee20000008800 */
[----:B------:R-:W-:Y:S01]  /*0820*/  UMOV UR4, 0x400 ;  /* 0x0000040000047882 */ /* 0x000fe20000000000 */
[----:B------:R-:W-:Y:S01]  /*0830*/  UMOV UR8, 0x20 ;  /* 0x0000002000087882 */ /* 0x000fe20000000000 */
[----:B------:R-:W-:Y:S01]  /*0840*/  UMOV UR6, 0x80 ;  /* 0x0000008000067882 */ /* 0x000fe20000000000 */
[----:B------:R-:W-:-:S04]  /*0850*/  UIADD3 UR8, UPT, UPT, -UR8, 0x100000, URZ ;  /* 0x0010000008087890 */ /* 0x000fc8000fffe1ff */
[----:B------:R-:W-:Y:S02]  /*0860*/  USHF.L.U32 UR9, UR8, 0xb, URZ ;  /* 0x0000000b08097899 */ /* 0x000fe400080006ff */
[----:B------:R-:W-:Y:S02]  /*0870*/  USHF.L.U32 UR8, UR8, 0x1, URZ ;  /* 0x0000000108087899 */ /* 0x000fe400080006ff */
[----:B------:R-:W-:-:S04]  /*0880*/  UIADD3 UR6, UPT, UPT, -UR6, 0x100000, URZ ;  /* 0x0010000006067890 */ /* 0x000fc8000fffe1ff */
[----:B------:R-:W-:Y:S02]  /*0890*/  USHF.L.U32 UR7, UR6, 0xb, URZ ;  /* 0x0000000b06077899 */ /* 0x000fe400080006ff */
[----:B------:R-:W-:Y:S01]  /*08a0*/  USHF.L.U32 UR6, UR6, 0x1, URZ ;  /* 0x0000000106067899 */ /* 0x000fe200080006ff */
[----:B------:R-:W-:Y:S01]  /*08b0*/  ELECT P0, URZ, PT ;  /* 0x0000000000ff782f */ /* 0x000fe20003800000 */
[----:B---3--:R-:W-:Y:S01]  /*08c0*/  ULEA UR4, UR5, UR4, 0x18 ;  /* 0x0000000405047291 */ /* 0x008fe2000f8ec0ff */
[----:B------:R-:W3:Y:S11]  /*08d0*/  FENCE.VIEW.ASYNC.S ;  /* 0x00000000000073c6 */ /* 0x000ef60000000000 */
[----:B---3--:R3:W1:Y:S01]  /*08e0*/  SYNCS.EXCH.64 URZ, [UR4+0xa0], UR8 ;  /* 0x0000a00804ff75b2 */ /* 0x0086620008000100 */
[----:B------:R3:W1:Y:S01]  /*08f0*/  SYNCS.EXCH.64 URZ, [UR4+0xb8], UR6 ;  /* 0x0000b80604ff75b2 */ /* 0x0006620008000100 */
[----:B------:R3:W1:Y:S01]  /*0900*/  SYNCS.EXCH.64 URZ, [UR4+0xa8], UR8 ;  /* 0x0000a80804ff75b2 */ /* 0x0006620008000100 */
[----:B------:R3:W1:Y:S01]  /*0910*/  SYNCS.EXCH.64 URZ, [UR4+0xc0], UR6 ;  /* 0x0000c00604ff75b2 */ /* 0x0006620008000100 */
[----:B------:R3:W1:Y:S01]  /*0920*/  SYNCS.EXCH.64 URZ, [UR4+0xb0], UR8 ;  /* 0x0000b00804ff75b2 */ /* 0x0006620008000100 */
[----:B------:R3:W1:Y:S01]  /*0930*/  SYNCS.EXCH.64 URZ, [UR4+0xc8], UR6 ;  /* 0x0000c80604ff75b2 */ /* 0x0006620008000100 */
[----:B------:R-:W-:Y:S01]  /*0940*/  NOP ;  /* 0x0000000000007918 */ /* 0x000fe20000000000 */
.L_x_11:
[----:B------:R-:W2:Y:S01]  /*0950*/  SHFL.IDX PT, R0, R88, RZ, 0x1f ;  /* 0x00001fff58007589 */ /* 0x000ea200000e0000 */
[----:B------:R-:W-:Y:S01]  /*0960*/  NOP ;  /* 0x0000000000007918 */ /* 0x000fe20000000000 */
[----:B--2---:R-:W-:-:S13]  /*0970*/  ISETP.NE.AND P0, PT, R0, 0x3, PT ;  /* 0x000000030000780c */ /* 0x004fda0003f05270 */
[----:B------:R-:W-:Y:S05]  /*0980*/  @P0 BRA `(.L_x_12) ;  /* 0x0000000000300947 */ /* 0x000fea0003800000 */
[----:B------:R-:W2:Y:S01]  /*0990*/  S2UR UR5, SR_CgaCtaId ;  /* 0x00000000000579c3 */ /* 0x000ea20000008800 */
[----:B---3--:R-:W-:Y:S01]  /*09a0*/  UMOV UR4, 0x400 ;  /* 0x0000040000047882 */ /* 0x008fe20000000000 */
[----:B------:R-:W-:Y:S01]  /*09b0*/  UMOV UR6, 0x20 ;  /* 0x0000002000067882 */ /* 0x000fe20000000000 */
[----:B------:R-:W-:Y:S01]  /*09c0*/  ELECT P0, URZ, PT ;  /* 0x0000000000ff782f */ /* 0x000fe20003800000 */
[----:B------:R-:W-:-:S04]  /*09d0*/  UIADD3 UR6, UPT, UPT, -UR6, 0x100000, URZ ;  /* 0x0010000006067890 */ /* 0x000fc8000fffe1ff */
[----:B------:R-:W-:Y:S02]  /*09e0*/  USHF.L.U32 UR7, UR6, 0xb, URZ ;  /* 0x0000000b06077899 */ /* 0x000fe400080006ff */
[----:B------:R-:W-:Y:S02]  /*09f0*/  USHF.L.U32 UR6, UR6, 0x1, URZ ;  /* 0x0000000106067899 */ /* 0x000fe400080006ff */
[----:B--2---:R-:W-:Y:S01]  /*0a00*/  ULEA UR4, UR5, UR4, 0x18 ;  /* 0x0000000405047291 */ /* 0x004fe2000f8ec0ff */
[----:B------:R-:W2:Y:S11]  /*0a10*/  FENCE.VIEW.ASYNC.S ;  /* 0x00000000000073c6 */ /* 0x000eb60000000000 */
[----:B--2---:R2:W3:Y:S01]  /*0a20*/  SYNCS.EXCH.64 URZ, [UR4+0xd0], UR6 ;  /* 0x0000d00604ff75b2 */ /* 0x0044e20008000100 */
[----:B------:R2:W1:Y:S01]  /*0a30*/  SYNCS.EXCH.64 URZ, [UR4+0xd8], UR6 ;  /* 0x0000d80604ff75b2 */ /* 0x0004620008000100 */
[----:B------:R-:W-:Y:S01]  /*0a40*/  NOP ;  /* 0x0000000000007918 */ /* 0x000fe20000000000 */
.L_x_12:
[----:B------:R-:W4:Y:S01]  /*0a50*/  SHFL.IDX PT, R0, R88, RZ, 0x1f ;  /* 0x00001fff58007589 */ /* 0x000f2200000e0000 */
[----:B------:R-:W-:Y:S01]  /*0a60*/  NOP ;  /* 0x0000000000007918 */ /* 0x000fe20000000000 */
[----:B----4-:R-:W-:-:S13]  /*0a70*/  ISETP.NE.AND P0, PT, R0, 0x4, PT ;  /* 0x000000040000780c */ /* 0x010fda0003f05270 */
[----:B------:R-:W-:Y:S05]  /*0a80*/  @P0 BRA `(.L_x_13) ;  /* 0x0000000000440947 */ /* 0x000fea0003800000 */
[----:B------:R-:W4:Y:S01]  /*0a90*/  S2UR UR5, SR_CgaCtaId ;  /* 0x00000000000579c3 */ /* 0x000f220000008800 */
[----:B--23--:R-:W-:Y:S01]  /*0aa0*/  UMOV UR4, 0x1e0 ;  /* 0x000001e000047882 */ /* 0x00cfe20000000000 */
[----:B------:R-:W-:Y:S01]  /*0ab0*/  UMOV UR6, 0x400 ;  /* 0x0000040000067882 */ /* 0x000fe20000000000 */
[----:B------:R-:W-:Y:S01]  /*0ac0*/  USEL UR4, UR4, 0x1a0, UP3 ;  /* 0x000001a004047887 */ /* 0x000fe20009800000 */
[----:B------:R-:W-:Y:S01]  /*0ad0*/  UMOV UR8, 0x1 ;  /* 0x0000000100087882 */ /* 0x000fe20000000000 */
[----:B------:R-:W-:Y:S01]  /*0ae0*/  ELECT P0, URZ, PT ;  /* 0x0000000000ff782f */ /* 0x000fe20003800000 */
[----:B------:R-:W-:-:S04]  /*0af0*/  UIADD3 UR8, UPT, UPT, -UR8, 0x100000, URZ ;  /* 0x0010000008087890 */ /* 0x000fc8000fffe1ff */
[----:B------:R-:W-:Y:S02]  /*0b00*/  USHF.L.U32 UR9, UR8, 0xb, URZ ;  /* 0x0000000b08097899 */ /* 0x000fe400080006ff */
[----:B------:R-:W-:Y:S02]  /*0b10*/  USHF.L.U32 UR8, UR8, 0x1, URZ ;  /* 0x0000000108087899 */ /* 0x000fe400080006ff */
[----:B----4-:R-:W-:Y:S02]  /*0b20*/  ULEA UR6, UR5, UR6, 0x18 ;  /* 0x0000000605067291 */ /* 0x010fe4000f8ec0ff */
[----:B------:R-:W-:-:S04]  /*0b30*/  UIADD3 UR4, UPT, UPT, -UR4, 0x100000, URZ ;  /* 0x0010000004047890 */ /* 0x000fc8000fffe1ff */
[----:B------:R-:W-:Y:S02]  /*0b40*/  USHF.L.U32 UR5, UR4, 0xb, URZ ;  /* 0x0000000b04057899 */ /* 0x000fe400080006ff */
[----:B------:R-:W-:Y:S01]  /*0b50*/  USHF.L.U32 UR4, UR4, 0x1, URZ ;  /* 0x0000000104047899 */ /* 0x000fe200080006ff */
[----:B------:R-:W2:Y:S03]  /*0b60*/  FENCE.VIEW.ASYNC.S ;  /* 0x00000000000073c6 */ /* 0x000ea60000000000 */
[----:B--2---:R4:W2:Y:S08]  /*0b70*/  SYNCS.EXCH.64 URZ, [UR6+0xe0], UR8 ;  /* 0x0000e00806ff75b2 */ /* 0x0048b00008000100 */
[----:B------:R4:W3:Y:S02]  /*0b80*/  SYNCS.EXCH.64 URZ, [UR6+0xe8], UR4 ;  /* 0x0000e80406ff75b2 */ /* 0x0008e40008000100 */
[----:B----4-:R-:W-:Y:S01]  /*0b90*/  NOP ;  /* 0x0000000000007918 */ /* 0x010fe20000000000 */
.L_x_13:
[----:B------:R-:W4:Y:S01]  /*0ba0*/  SHFL.IDX PT, R0, R88, RZ, 0x1f ;  /* 0x00001fff58007589 */ /* 0x000f2200000e0000 */
[----:B------:R-:W-:Y:S01]  /*0bb0*/  ISETP.NE.OR P1, PT, RZ, UR18, !P1 ;  /* 0x00000012ff007c0c */ /* 0x000fe2000cf25670 */
[----:B------:R-:W-:Y:S01]  /*0bc0*/  NOP ;  /* 0x0000000000007918 */ /* 0x000fe20000000000 */
[----:B----4-:R-:W-:-:S13]  /*0bd0*/  ISETP.NE.AND P0, PT, R0, 0x5, PT ;  /* 0x000000050000780c */ /* 0x010fda0003f05270 */
[----:B------:R-:W-:Y:S05]  /*0be0*/  @P0 BRA `(.L_x_14) ;  /* 0x0000000000480947 */ /* 0x000fea0003800000 */
[----:B------:R-:W4:Y:S01]  /*0bf0*/  S2UR UR5, SR_CgaCtaId ;  /* 0x00000000000579c3 */ /* 0x000f220000008800 */
[----:B--23--:R-:W-:Y:S01]  /*0c00*/  UMOV UR4, 0x400 ;  /* 0x0000040000047882 */ /* 0x00cfe20000000000 */
        /* <DEDUP_REMOVED lines=9> */
[----:B----4-:R-:W-:Y:S01]  /*0ca0*/  ULEA UR4, UR5, UR4, 0x18 ;  /* 0x0000000405047291 */ /* 0x010fe2000f8ec0ff */
[----:B------:R-:W2:Y:S11]  /*0cb0*/  FENCE.VIEW.ASYNC.S ;  /* 0x00000000000073c6 */ /* 0x000eb60000000000 */
[----:B--2---:R4:W2:Y:S01]  /*0cc0*/  SYNCS.EXCH.64 URZ, [UR4+0xf0], UR6 ;  /* 0x0000f00604ff75b2 */ /* 0x0048a20008000100 */
[----:B------:R4:W3:Y:S01]  /*0cd0*/  SYNCS.EXCH.64 URZ, [UR4+0x100], UR8 ;  /* 0x0001000804ff75b2 */ /* 0x0008e20008000100 */
[----:B------:R4:W1:Y:S01]  /*0ce0*/  SYNCS.EXCH.64 URZ, [UR4+0xf8], UR6 ;  /* 0x0000f80604ff75b2 */ /* 0x0008620008000100 */
[----:B------:R4:W1:Y:S02]  /*0cf0*/  SYNCS.EXCH.64 URZ, [UR4+0x108], UR8 ;  /* 0x0001080804ff75b2 */ /* 0x0008640008000100 */
[----:B----4-:R-:W-:Y:S01]  /*0d00*/  NOP ;  /* 0x0000000000007918 */ /* 0x010fe20000000000 */
.L_x_14:
[----:B--23--:R-:W2:Y:S01]  /*0d10*/  S2UR UR7, SR_CgaCtaId ;  /* 0x00000000000779c3 */ /* 0x00cea20000008800 */
[----:B------:R-:W-:Y:S01]  /*0d20*/  VOTEU.ALL UP0, P1 ;  /* 0x0000000000ff7886 */ /* 0x000fe20000800000 */
[----:B------:R-:W-:Y:S01]  /*0d30*/  UMOV UR4, 0x20 ;  /* 0x0000002000047882 */ /* 0x000fe20000000000 */
[----:B------:R-:W-:Y:S01]  /*0d40*/  NOP ;  /* 0x0000000000007918 */ /* 0x000fe20000000000 */
[----:B-1----:R-:W-:Y:S01]  /*0d50*/  LOP3.LUT R3, R96, 0x1f, RZ, 0xc0, !PT ;  /* 0x0000001f60037812 */ /* 0x002fe200078ec0ff */
[----:B------:R-:W-:Y:S01]  /*0d60*/  UISETP.NE.AND UP4, UPT, UR18, URZ, UPT ;  /* 0x000000ff1200728c */ /* 0x000fe2000bf85270 */
[----:B------:R-:W-:Y:S01]  /*0d70*/  @!UP0 UMOV UR6, 0x400 ;  /* 0x0000040000068882 */ /* 0x000fe20000000000 */
[----:B------:R-:W-:-:S04]  /*0d80*/  @!UP0 UIADD3 UR4, UPT, UPT, -UR4, 0x100000, URZ ;  /* 0x0010000004048890 */ /* 0x000fc8000fffe1ff */
[----:B------:R-:W-:Y:S02]  /*0d90*/  @!UP0 USHF.L.U32 UR5, UR4, 0xb, URZ ;  /* 0x0000000b04058899 */ /* 0x000fe400080006ff */
[----:B------:R-:W-:Y:S02]  /*0da0*/  @!UP0 USHF.L.U32 UR4, UR4, 0x1, URZ ;  /* 0x0000000104048899 */ /* 0x000fe400080006ff */
[----:B--2---:R-:W-:Y:S01]  /*0db0*/  @!UP0 ULEA UR6, UR7, UR6, 0x18 ;  /* 0x0000000607068291 */ /* 0x004fe2000f8ec0ff */
[----:B------:R-:W1:Y:S01]  /*0dc0*/  LDCU UR7, c[0x0][0x36c] ;  /* 0x00006d80ff0777ac */ /* 0x000e620008000800 */
[----:B------:R-:W-:Y:S01]  /*0dd0*/  VOTEU.ALL UP0, P1 ;  /* 0x0000000000ff7886 */ /* 0x000fe20000800000 */
[----:B------:R-:W2:Y:S09]  /*0de0*/  FENCE.VIEW.ASYNC.S ;  /* 0x00000000000073c6 */ /* 0x000eb20000000000 */
[----:B--2---:R2:W3:Y:S01]  /*0df0*/  @!UP0 SYNCS.EXCH.64 URZ, [UR6+0x110], UR4 ;  /* 0x0001100406ff85b2 */ /* 0x0044e20008000100 */
[----:B-1----:R-:W-:-:S09]  /*0e00*/  UISETP.EQ.U32.AND UP6, UPT, UR7, 0x1, UPT ;  /* 0x000000010700788c */ /* 0x002fd2000bfc2070 */
[----:B--2---:R-:W-:Y:S05]  /*0e10*/  BRA.U !UP6, `(.L_x_15) ;  /* 0x000000010e087547 */ /* 0x004fea000b800000 */
[----:B---3--:R-:W-:Y:S01]  /*0e20*/  UCGABAR_ARV ;  /* 0x00000000000079c7 */ /* 0x008fe20008000000 */
[----:B------:R-:W-:Y:S05]  /*0e30*/  BRA `(.L_x_16) ;  /* 0x0000000000047947 */ /* 0x000fea0003800000 */
.L_x_15:
[----:B---3--:R-:W-:Y:S01]  /*0e40*/  NOP ;  /* 0x0000000000007918 */ /* 0x008fe20000000000 */
.L_x_16:
[----:B------:R-:W1:Y:S01]  /*0e50*/  S2UR UR20, SR_CTAID.X ;  /* 0x00000000001479c3 */ /* 0x000e620000002500 */
[----:B------:R-:W-:-:S05]  /*0e60*/  CS2R.32 R94, SR_CgaSize ;  /* 0x00000000005e7805 */ /* 0x000fca0000008a00 */
[----:B------:R-:W-:-:S05]  /*0e70*/  IMAD R94, R94, -0xa0, RZ ;  /* 0xffffff605e5e7824 */ /* 0x000fca00078e02ff */
[----:B------:R-:W-:-:S14]  /*0e80*/  R2UR UR5, R94 ;  /* 0x000000005e0572ca */ /* 0x000fdc00000e0000 */
[----:B------:R-:W2:Y:S01]  /*0e90*/  LDCU UR5, c[0x0][UR5+0x2b0] ;  /* 0x00005600050577ac */ /* 0x000ea20008000800 */
[----:B------:R-:W-:-:S05]  /*0ea0*/  CS2R.32 R94, SR_CgaSize ;  /* 0x00000000005e7805 */ /* 0x000fca0000008a00 */
[----:B------:R-:W-:-:S05]  /*0eb0*/  IMAD R94, R94, -0xa0, RZ ;  /* 0xffffff605e5e7824 */ /* 0x000fca00078e02ff */
[----:B------:R-:W-:-:S14]  /*0ec0*/  R2UR UR4, R94 ;  /* 0x000000005e0472ca */ /* 0x000fdc00000e0000 */
[----:B------:R-:W3:Y:S01]  /*0ed0*/  LDCU UR4, c[0x0][UR4+0x2b4] ;  /* 0x00005680040477ac */ /* 0x000ee20008000800 */
[----:B------:R-:W4:Y:S01]  /*0ee0*/  S2UR UR28, SR_CTAID.Y ;  /* 0x00000000001c79c3 */ /* 0x000f220000002600 */
[----:B------:R-:W-:-:S05]  /*0ef0*/  CS2R.32 R94, SR_CgaSize ;  /* 0x00000000005e7805 */ /* 0x000fca0000008a00 */
[----:B------:R-:W-:-:S05]  /*0f00*/  IMAD R94, R94, -0xa0, RZ ;  /* 0xffffff605e5e7824 */ /* 0x000fca00078e02ff */
[----:B------:R-:W-:-:S14]  /*0f10*/  R2UR UR7, R94 ;  /* 0x000000005e0772ca */ /* 0x000fdc00000e0000 */
[----:B------:R-:W3:Y:S01]  /*0f20*/  LDCU UR7, c[0x0][UR7+0x2a0] ;  /* 0x00005400070777ac */ /* 0x000ee20008000800 */
[----:B------:R-:W-:-:S05]  /*0f30*/  CS2R.32 R94, SR_CgaSize ;  /* 0x00000000005e7805 */ /* 0x000fca0000008a00 */
[----:B------:R-:W-:-:S05]  /*0f40*/  IMAD R94, R94, -0xa0, RZ ;  /* 0xffffff605e5e7824 */ /* 0x000fca00078e02ff */
[----:B------:R-:W-:-:S14]  /*0f50*/  R2UR UR8, R94 ;  /* 0x000000005e0872ca */ /* 0x000fdc00000e0000 */
[----:B------:R-:W3:Y:S01]  /*0f60*/  LDCU UR8, c[0x0][UR8+0x2a4] ;  /* 0x00005480080877ac */ /* 0x000ee20008000800 */
[----:B------:R-:W3:Y:S01]  /*0f70*/  LDCU UR19, c[0x0][0xb24] ;  /* 0x00016480ff1377ac */ /* 0x000ee20008000800 */
[----:B------:R-:W3:Y:S01]  /*0f80*/  LDCU UR39, c[0x0][0xb24] ;  /* 0x00016480ff2777ac */ /* 0x000ee20008000800 */
[----:B-1----:R-:W-:Y:S01]  /*0f90*/  I2FP.F32.U32 R2, UR20 ;  /* 0x0000001400027c45 */ /* 0x002fe20008201000 */
[----:B------:R-:W1:Y:S04]  /*0fa0*/  LDCU UR23, c[0x0][0xb30] ;  /* 0x00016600ff1777ac */ /* 0x000e680008000800 */
[----:B--2---:R-:W-:Y:S01]  /*0fb0*/  FMUL R2, R2, UR5 ;  /* 0x0000000502027c20 */ /* 0x004fe20008400000 */
[----:B----4-:R-:W-:-:S05]  /*0fc0*/  I2FP.F32.U32 R0, UR28 ;  /* 0x0000001c00007c45 */ /* 0x010fca0008201000 */
[----:B------:R-:W2:Y:S01]  /*0fd0*/  F2I.U32.TRUNC.NTZ R2, R2 ;  /* 0x0000000200027305 */ /* 0x000ea2000020f000 */
[----:B---3--:R-:W-:-:S07]  /*0fe0*/  FMUL R0, R0, UR4 ;  /* 0x0000000400007c20 */ /* 0x008fce0008400000 */
[----:B------:R-:W3:Y:S01]  /*0ff0*/  F2I.U32.TRUNC.NTZ R0, R0 ;  /* 0x0000000000007305 */ /* 0x000ee2000020f000 */
[----:B--2---:R-:W-:Y:S02]  /*1000*/  R2UR UR4, R2 ;  /* 0x00000000020472ca */ /* 0x004fe400000e0000 */
[----:B------:R-:W-:Y:S02]  /*1010*/  PRMT R2, RZ, 0x7610, R2 ;  /* 0x00007610ff027816 */ /* 0x000fe40000000002 */
[----:B---3--:R-:W-:Y:S02]  /*1020*/  R2UR UR6, R0 ;  /* 0x00000000000672ca */ /* 0x008fe400000e0000 */
[----:B------:R-:W-:-:S07]  /*1030*/  PRMT R0, RZ, 0x7610, R0 ;  /* 0x00007610ff007816 */ /* 0x000fce0000000000 */
[----:B------:R-:W-:-:S04]  /*1040*/  UIADD3 UR5, UPT, UPT, -UR4, URZ, URZ ;  /* 0x000000ff04057290 */ /* 0x000fc8000fffe1ff */
[----:B------:R-:W-:Y:S02]  /*1050*/  UIMAD UR5, UR7, UR5, UR20 ;  /* 0x00000005070572a4 */ /* 0x000fe4000f8e0214 */
[----:B------:R-:W-:-:S04]  /*1060*/  UIADD3 UR4, UPT, UPT, -UR6, URZ, URZ ;  /* 0x000000ff06047290 */ /* 0x000fc8000fffe1ff */
[----:B------:R-:W-:Y:S01]  /*1070*/  IMAD.U32 R94, RZ, RZ, UR5 ;  /* 0x00000005ff5e7e24 */ /* 0x000fe2000f8e00ff */
[----:B------:R-:W-:-:S06]  /*1080*/  UIMAD UR4, UR8, UR4, UR28 ;  /* 0x00000004080472a4 */ /* 0x000fcc000f8e021c */
[----:B------:R-:W-:Y:S01]  /*1090*/  IMAD.U32 R93, RZ, RZ, UR4 ;  /* 0x00000004ff5d7e24 */ /* 0x000fe2000f8e00ff */
[----:B-1----:R-:W-:Y:S06]  /*10a0*/  BRA.U UP4, `(.L_x_17) ;  /* 0x0000000104307547 */ /* 0x002fec000b800000 */
[----:B------:R-:W-:Y:S01]  /*10b0*/  R2UR UR5, R93 ;  /* 0x000000005d0572ca */ /* 0x000fe200000e0000 */
[----:B------:R-:W-:Y:S01]  /*10c0*/  UMOV UR7, 0x3 ;  /* 0x0000000300077882 */ /* 0x000fe20000000000 */
[----:B------:R-:W-:-:S11]  /*10d0*/  R2UR UR4, R94 ;  /* 0x000000005e0472ca */ /* 0x000fd600000e0000 */
[----:B------:R-:W-:-:S04]  /*10e0*/  UISETP.NE.AND UP0, UPT, UR5, URZ, UPT ;  /* 0x000000ff0500728c */ /* 0x000fc8000bf05270 */
[----:B------:R-:W-:Y:S02]  /*10f0*/  UISETP.LT.U32.OR UP0, UPT, UR4, 0x2, !UP0 ;  /* 0x000000020400788c */ /* 0x000fe4000c701470 */
[----:B------:R-:W-:Y:S02]  /*1100*/  ULOP3.LUT UR4, UR4, 0xfffffffe, URZ, 0xc0, !UPT ;  /* 0xfffffffe04047892 */ /* 0x000fe4000f8ec0ff */
[----:B------:R-:W-:Y:S02]  /*1110*/  USEL UR6, URZ, 0x1, !UP0 ;  /* 0x00000001ff067887 */ /* 0x000fe4000c000000 */
[----:B------:R-:W-:Y:S02]  /*1120*/  USEL UR5, URZ, 0x2, !UP0 ;  /* 0x00000002ff057887 */ /* 0x000fe4000c000000 */
[----:B------:R-:W-:Y:S02]  /*1130*/  USHF.L.U32 UR4, UR7, UR4, URZ ;  /* 0x0000000407047299 */ /* 0x000fe400080006ff */
[----:B------:R-:W-:-:S04]  /*1140*/  UIADD3 UR5, UPT, UPT, UR6, UR5, URZ ;  /* 0x0000000506057290 */ /* 0x000fc8000fffe0ff */
[----:B------:R-:W-:Y:S02]  /*1150*/  IMAD.U32 R0, RZ, RZ, UR4 ;  /* 0x00000004ff007e24 */ /* 0x000fe4000f8e00ff */
[----:B------:R-:W-:-:S07]  /*1160*/  IMAD.U32 R2, RZ, RZ, UR5 ;  /* 0x00000005ff027e24 */ /* 0x000fce000f8e00ff */
.L_x_17:
[----:B------:R-:W1:Y:S01]  /*1170*/  S2UR UR53, SR_CTAID.Z ;  /* 0x00000000003579c3 */ /* 0x000e620000002700 */
[----:B------:R-:W-:Y:S01]  /*1180*/  UISETP.GE.AND UP0, UPT, UR19, 0x1, UPT ;  /* 0x000000011300788c */ /* 0x000fe2000bf06270 */
[----:B------:R-:W-:-:S08]  /*1190*/  UMOV UR52, UR20 ;  /* 0x0000001400347c82 */ /* 0x000fd00008000000 */
[----:B------:R-:W-:Y:S05]  /*11a0*/  BRA.U !UP0, `(.L_x_18) ;  /* 0x0000000108d47547 */ /* 0x000fea000b800000 */
[----:B------:R-:W2:Y:S01]  /*11b0*/  LDCU.128 UR12, c[0x0][0xb10] ;  /* 0x00016200ff0c77ac */ /* 0x000ea20008000c00 */
[----:B------:R-:W3:Y:S01]  /*11c0*/  LDCU UR21, c[0x0][0xb0c] ;  /* 0x00016180ff1577ac */ /* 0x000ee20008000800 */
[----:B------:R-:W4:Y:S01]  /*11d0*/  LDCU UR6, c[0x0][0x370] ;  /* 0x00006e00ff0677ac */ /* 0x000f220008000800 */
[----:B------:R-:W1:Y:S01]  /*11e0*/  LDCU UR7, c[0x0][0x374] ;  /* 0x00006e80ff0777ac */ /* 0x000e620008000800 */
[----:B------:R-:W1:Y:S01]  /*11f0*/  LDCU UR22, c[0x0][0xb20] ;  /* 0x00016400ff1677ac */ /* 0x000e620008000800 */
[----:B--2---:R-:W-:Y:S02]  /*1200*/  UIMAD.WIDE.U32 UR4, UR20, UR12, URZ ;  /* 0x0000000c140472a5 */ /* 0x004fe4000f8e00ff */
[----:B---3--:R-:W-:Y:S01]  /*1210*/  UISETP.NE.AND UP0, UPT, UR21, 0x1, UPT ;  /* 0x000000011500788c */ /* 0x008fe2000bf05270 */
[----:B------:R-:W2:Y:S01]  /*1220*/  LDCU.64 UR8, c[0x0][0xb28] ;  /* 0x00016500ff0877ac */ /* 0x000ea20008000a00 */
[----:B----4-:R-:W-:-:S03]  /*1230*/  UIMAD.WIDE.U32 UR10, UR6, UR12, URZ ;  /* 0x0000000c060a72a5 */ /* 0x010fc6000f8e00ff */
[----:B------:R-:W-:Y:S01]  /*1240*/  UMOV UR4, UR5 ;  /* 0x0000000500047c82 */ /* 0x000fe20008000000 */
[----:B------:R-:W-:Y:S02]  /*1250*/  UISETP.NE.AND UP2, UPT, UR19, 0x1, UPT ;  /* 0x000000011300788c */ /* 0x000fe4000bf45270 */
[----:B------:R-:W-:Y:S01]  /*1260*/  USHF.R.U32.HI UR4, URZ, UR13, UR4 ;  /* 0x0000000dff047299 */ /* 0x000fe20008011604 */
[----:B------:R-:W-:Y:S01]  /*1270*/  UMOV UR10, UR11 ;  /* 0x0000000b000a7c82 */ /* 0x000fe20008000000 */
[----:B------:R-:W-:Y:S02]  /*1280*/  UIMAD.WIDE.U32 UR16, UR28, UR15, URZ ;  /* 0x0000000f1c1072a5 */ /* 0x000fe4000f8e00ff */
[----:B------:R-:W-:Y:S02]  /*1290*/  USEL UR5, UR20, UR4, !UP0 ;  /* 0x0000000414057287 */ /* 0x000fe4000c000000 */
[----:B------:R-:W-:Y:S02]  /*12a0*/  @UP0 USHF.R.U32.HI UR6, URZ, UR13, UR10 ;  /* 0x0000000dff060299 */ /* 0x000fe4000801160a */
[----:B------:R-:W-:-:S02]  /*12b0*/  UISETP.NE.AND UP0, UPT, UR14, 0x1, UPT ;  /* 0x000000010e00788c */ /* 0x000fc4000bf05270 */
[----:B-1----:R-:W-:Y:S02]  /*12c0*/  UIMAD.WIDE.U32 UR10, UR7, UR15, URZ ;  /* 0x0000000f070a72a5 */ /* 0x002fe4000f8e00ff */
[----:B--2---:R-:W-:Y:S01]  /*12d0*/  UIMAD.WIDE.U32 UR12, UR6, UR8, URZ ;  /* 0x00000008060c72a5 */ /* 0x004fe2000f8e00ff */
[----:B------:R-:W-:Y:S01]  /*12e0*/  UMOV UR4, UR17 ;  /* 0x0000001100047c82 */ /* 0x000fe20008000000 */
[----:B------:R-:W-:-:S03]  /*12f0*/  UIADD3 UR52, UPT, UPT, -UR5, URZ, URZ ;  /* 0x000000ff05347290 */ /* 0x000fc6000fffe1ff */
[----:B------:R-:W-:Y:S01]  /*1300*/  UMOV UR10, UR11 ;  /* 0x0000000b000a7c82 */ /* 0x000fe20008000000 */
[----:B------:R-:W-:Y:S02]  /*1310*/  USHF.R.U32.HI UR4, URZ, UR22, UR4 ;  /* 0x00000016ff047299 */ /* 0x000fe40008011604 */
[----:B------:R-:W-:Y:S01]  /*1320*/  @UP0 USHF.R.U32.HI UR7, URZ, UR22, UR10 ;  /* 0x00000016ff070299 */ /* 0x000fe2000801160a */
[----:B------:R-:W-:Y:S01]  /*1330*/  UMOV UR12, UR13 ;  /* 0x0000000d000c7c82 */ /* 0x000fe20008000000 */
[----:B------:R-:W-:Y:S02]  /*1340*/  USEL UR4, UR28, UR4, !UP0 ;  /* 0x000000041c047287 */ /* 0x000fe4000c000000 */
[----:B------:R-:W-:Y:S02]  /*1350*/  UIMAD.WIDE.U32 UR10, UR7, UR8, URZ ;  /* 0x00000008070a72a5 */ /* 0x000fe4000f8e00ff */
[----:B------:R-:W-:Y:S02]  /*1360*/  @UP2 USHF.R.U32.HI UR6, URZ, UR9, UR12 ;  /* 0x00000009ff062299 */ /* 0x000fe4000801160c */
[----:B------:R-:W-:-:S02]  /*1370*/  UIMAD.WIDE.U32 UR12, UR4, UR8, URZ ;  /* 0x00000008040c72a5 */ /* 0x000fc4000f8e00ff */
[----:B------:R-:W-:Y:S01]  /*1380*/  UIMAD UR52, UR21, UR52, UR20 ;  /* 0x00000034153472a4 */ /* 0x000fe2000f8e0214 */
[----:B------:R-:W-:Y:S02]  /*1390*/  UMOV UR10, UR11 ;  /* 0x0000000b000a7c82 */ /* 0x000fe40008000000 */
[----:B------:R-:W-:Y:S02]  /*13a0*/  @UP2 USHF.R.U32.HI UR7, URZ, UR9, UR10 ;  /* 0x00000009ff072299 */ /* 0x000fe4000801160a */
[----:B------:R-:W-:Y:S02]  /*13b0*/  UIMAD UR10, UR6, UR19, URZ ;  /* 0x00000013060a72a4 */ /* 0x000fe4000f8e02ff */
[----:B------:R-:W-:-:S04]  /*13c0*/  UIMAD UR7, UR7, UR19, URZ ;  /* 0x00000013070772a4 */ /* 0x000fc8000f8e02ff */
[----:B------:R-:W-:-:S03]  /*13d0*/  UISETP.GE.AND UP0, UPT, UR4, UR7, UPT ;  /* 0x000000070400728c */ /* 0x000fc6000bf06270 */
[----:B------:R-:W-:Y:S01]  /*13e0*/  UMOV UR7, UR13 ;  /* 0x0000000d00077c82 */ /* 0x000fe20008000000 */
[----:B------:R-:W-:Y:S02]  /*13f0*/  UISETP.GE.OR UP0, UPT, UR5, UR10, UP0 ;  /* 0x0000000a0500728c */ /* 0x000fe40008706670 */
[----:B------:R-:W-:Y:S02]  /*1400*/  UIMAD.WIDE.U32 UR10, UR5, UR8, URZ ;  /* 0x00000008050a72a5 */ /* 0x000fe4000f8e00ff */
[----:B------:R-:W-:Y:S02]  /*1410*/  USHF.R.U32.HI UR7, URZ, UR9, UR7 ;  /* 0x00000009ff077299 */ /* 0x000fe40008011607 */
[----:B------:R-:W-:Y:S02]  /*1420*/  UIADD3 UR10, UPT, UPT, -UR4, URZ, URZ ;  /* 0x000000ff040a7290 */ /* 0x000fe4000fffe1ff */
[----:B------:R-:W-:Y:S02]  /*1430*/  USEL UR7, UR4, UR7, !UP2 ;  /* 0x0000000704077287 */ /* 0x000fe4000d000000 */
[----:B------:R-:W-:Y:S01]  /*1440*/  UIMAD UR10, UR14, UR10, UR28 ;  /* 0x0000000a0e0a72a4 */ /* 0x000fe2000f8e021c */
[----:B------:R-:W-:-:S02]  /*1450*/  @!UP0 UMOV UR8, UR11 ;  /* 0x0000000b00088c82 */ /* 0x000fc40008000000 */
[----:B------:R-:W-:Y:S02]  /*1460*/  @!UP0 USHF.R.U32.HI UR8, URZ, UR9, UR8 ;  /* 0x00000009ff088299 */ /* 0x000fe40008011608 */
[----:B------:R-:W-:Y:S02]  /*1470*/  UIADD3 UR9, UPT, UPT, -UR7, URZ, URZ ;  /* 0x000000ff07097290 */ /* 0x000fe4000fffe1ff */
[----:B------:R-:W-:Y:S02]  /*1480*/  @!UP0 USEL UR8, UR5, UR8, !UP2 ;  /* 0x0000000805088287 */ /* 0x000fe4000d000000 */
[----:B------:R-:W-:Y:S02]  /*1490*/  UIMAD UR9, UR19, UR9, UR4 ;  /* 0x00000009130972a4 */ /* 0x000fe4000f8e0204 */
[----:B------:R-:W-:Y:S02]  /*14a0*/  @!UP0 UIADD3 UR7, UPT, UPT, UR7, -UR8, URZ ;  /* 0x8000000807078290 */ /* 0x000fe4000fffe0ff */
[----:B------:R-:W-:-:S02]  /*14b0*/  @!UP0 UIMAD UR6, UR9, UR6, UR8 ;  /* 0x00000006090682a4 */ /* 0x000fc4000f8e0208 */
[----:B------:R-:W-:-:S04]  /*14c0*/  @!UP0 UIMAD UR4, UR7, UR19, UR5 ;  /* 0x00000013070482a4 */ /* 0x000fc8000f8e0205 */
[----:B------:R-:W-:Y:S01]  /*14d0*/  UIMAD UR28, UR4, UR14, UR10 ;  /* 0x0000000e041c72a4 */ /* 0x000fe2000f8e020a */
[----:B------:R-:W-:Y:S02]  /*14e0*/  @!UP0 UMOV UR5, UR6 ;  /* 0x0000000600058c82 */ /* 0x000fe40008000000 */
[----:B------:R-:W-:-:S12]  /*14f0*/  UIMAD UR52, UR5, UR21, UR52 ;  /* 0x00000015053472a4 */ /* 0x000fd8000f8e0234 */
.L_x_18:
[----:B------:R-:W-:-:S09]  /*1500*/  UISETP.NE.AND UP0, UPT, UR23, 0x1, UPT ;  /* 0x000000011700788c */ /* 0x000fd2000bf05270 */
[----:B------:R-:W-:Y:S05]  /*1510*/  BRA.U UP0, `(.L_x_19) ;  /* 0x0000000100407547 */ /* 0x000fea000b800000 */
[----:B------:R-:W2:Y:S01]  /*1520*/  LDCU.128 UR8, c[0x0][0xb10] ;  /* 0x00016200ff0877ac */ /* 0x000ea20008000c00 */
[----:B------:R-:W3:Y:S01]  /*1530*/  LDCU UR12, c[0x0][0xb0c] ;  /* 0x00016180ff0c77ac */ /* 0x000ee20008000800 */
[----:B------:R-:W4:Y:S01]  /*1540*/  LDCU UR13, c[0x0][0xb20] ;  /* 0x00016400ff0d77ac */ /* 0x000f220008000800 */
[----:B--2---:R-:W-:Y:S02]  /*1550*/  UIMAD.WIDE.U32 UR4, UR52, UR8, URZ ;  /* 0x00000008340472a5 */ /* 0x004fe4000f8e00ff */
[----:B------:R-:W-:Y:S02]  /*1560*/  UIMAD.WIDE.U32 UR6, UR28, UR11, URZ ;  /* 0x0000000b1c0672a5 */ /* 0x000fe4000f8e00ff */
[----:B---3--:R-:W-:Y:S02]  /*1570*/  UISETP.NE.AND UP0, UPT, UR12, 0x1, UPT ;  /* 0x000000010c00788c */ /* 0x008fe4000bf05270 */
[----:B------:R-:W-:-:S03]  /*1580*/  USHF.R.U32.HI UR5, URZ, UR9, UR5 ;  /* 0x00000009ff057299 */ /* 0x000fc60008011605 */
[----:B------:R-:W-:Y:S01]  /*1590*/  UMOV UR4, UR7 ;  /* 0x0000000700047c82 */ /* 0x000fe20008000000 */
[----:B------:R-:W-:Y:S02]  /*15a0*/  USEL UR5, UR52, UR5, !UP0 ;  /* 0x0000000534057287 */ /* 0x000fe4000c000000 */
[----:B------:R-:W-:Y:S02]  /*15b0*/  UISETP.NE.AND UP0, UPT, UR10, 0x1, UPT ;  /* 0x000000010a00788c */ /* 0x000fe4000bf05270 */
[----:B----4-:R-:W-:-:S04]  /*15c0*/  USHF.R.U32.HI UR4, URZ, UR13, UR4 ;  /* 0x0000000dff047299 */ /* 0x010fc80008011604 */
[----:B------:R-:W-:-:S04]  /*15d0*/  USEL UR4, UR28, UR4, !UP0 ;  /* 0x000000041c047287 */ /* 0x000fc8000c000000 */
[----:B------:R-:W-:Y:S02]  /*15e0*/  UIADD3 UR6, UPT, UPT, -UR4, UR5, URZ ;  /* 0x0000000504067290 */ /* 0x000fe4000fffe1ff */
[----:B------:R-:W-:Y:S02]  /*15f0*/  UIADD3 UR4, UPT, UPT, UR4, -UR5, URZ ;  /* 0x8000000504047290 */ /* 0x000fe4000fffe0ff */
[----:B------:R-:W-:Y:S02]  /*1600*/  UIMAD UR28, UR6, UR10, UR28 ;  /* 0x0000000a061c72a4 */ /* 0x000fe4000f8e021c */
[----:B------:R-:W-:-:S12]  /*1610*/  UIMAD UR52, UR4, UR12, UR52 ;  /* 0x0000000c043472a4 */ /* 0x000fd8000f8e0234 */
.L_x_19:
[----:B------:R-:W-:Y:S05]  /*1620*/  BRA.U !UP6, `(.L_x_20) ;  /* 0x000000010e0c7547 */ /* 0x000fea000b800000 */
[----:B------:R-:W-:Y:S01]  /*1630*/  UCGABAR_WAIT ;  /* 0x0000000000007dc7 */ /* 0x000fe20008000000 */
[----:B------:R-:W-:Y:S01]  /*1640*/  CCTL.IVALL ;  /* 0x00000000ff00798f */ /* 0x000fe20002000000 */
[----:B------:R-:W-:Y:S05]  /*1650*/  BRA `(.L_x_21) ;  /* 0x0000000000047947 */ /* 0x000fea0003800000 */
.L_x_20:
[----:B------:R-:W-:Y:S06]  /*1660*/  BAR.SYNC.DEFER_BLOCKING 0x0 ;  /* 0x0000000000007b1d */ /* 0x000fec0000010000 */
.L_x_21:
[----:B------:R-:W-:Y:S05]  /*1670*/  BRA.U UP5, `(.L_x_22) ;  /* 0x0000001905d47547 */ /* 0x000fea000b800000 */
[----:B------:R-:W2:Y:S01]  /*1680*/  LDCU UR5, c[0x0][0x388] ;  /* 0x00007100ff0577ac */ /* 0x000ea20008000800 */
[----:B------:R-:W-:Y:S01]  /*1690*/  PLOP3.LUT P1, PT, PT, PT, UP3, 0x80, 0x8 ;  /* 0x000000000008781c */ /* 0x000fe20003f2f038 */
[----:B------:R-:W-:Y:S01]  /*16a0*/  IMAD.MOV.U32 R2, RZ, RZ, RZ ;  /* 0x000000ffff027224 */ /* 0x000fe200078e00ff */
[----:B------:R-:W-:Y:S01]  /*16b0*/  ISETP.EQ.OR P2, PT, R3, RZ, P3 ;  /* 0x000000ff0300720c */ /* 0x000fe20001f42670 */
[----:B------:R-:W3:Y:S01]  /*16c0*/  LDCU UR6, c[0x0][0x38c] ;  /* 0x00007180ff0677ac */ /* 0x000ee20008000800 */
[----:B------:R-:W-:Y:S01]  /*16d0*/  PLOP3.LUT P1, PT, P1, PT, PT, 0x8, 0x80 ;  /* 0x000000000080781c */ /* 0x000fe20000f2e170 */
[----:B------:R-:W4:Y:S01]  /*16e0*/  LDCU UR48, c[0x0][0x390] ;  /* 0x00007200ff3077ac */ /* 0x000f220008000800 */
[----:B------:R-:W-:Y:S01]  /*16f0*/  UISETP.NE.AND UP1, UPT, UR18, URZ, UPT ;  /* 0x000000ff1200728c */ /* 0x000fe2000bf25270 */
[----:B------:R-:W1:Y:S01]  /*1700*/  LDCU UR47, c[0x0][0x370] ;  /* 0x00006e00ff2f77ac */ /* 0x000e620008000800 */
[----:B--2---:R-:W-:Y:S02]  /*1710*/  UIADD3 UR5, UPT, UPT, UR5, 0x3f, URZ ;  /* 0x0000003f05057890 */ /* 0x004fe4000fffe0ff */
[----:B------:R-:W-:-:S02]  /*1720*/  USEL UR33, UR45, 0x2, UP1 ;  /* 0x000000022d217887 */ /* 0x000fc40008800000 */
[----:B------:R-:W-:Y:S01]  /*1730*/  USHF.R.S32.HI UR4, URZ, 0x1f, UR5 ;  /* 0x0000001fff047899 */ /* 0x000fe20008011405 */
[----:B------:R-:W2:Y:S03]  /*1740*/  LDCU.64 UR36, c[0x0][0x348] ;  /* 0x00006900ff2477ac */ /* 0x000ea60008000a00 */
[----:B------:R-:W-:Y:S02]  /*1750*/  ULEA.HI UR4, UR4, UR5, URZ, 0x6 ;  /* 0x0000000504047291 */ /* 0x000fe4000f8f30ff */
[----:B------:R-:W-:Y:S02]  /*1760*/  USHF.L.U32 UR5, UR20, 0x5, URZ ;  /* 0x0000000514057899 */ /* 0x000fe400080006ff */
[----:B------:R-:W-:Y:S02]  /*1770*/  USHF.R.S32.HI UR4, URZ, 0x6, UR4 ;  /* 0x00000006ff047899 */ /* 0x000fe40008011404 */
[----:B------:R-:W-:-:S02]  /*1780*/  ULOP3.LUT UR50, UR5, 0x20, URZ, 0xc0, !UPT ;  /* 0x0000002005327892 */ /* 0x000fc4000f8ec0ff */
[----:B---3--:R-:W-:Y:S02]  /*1790*/  UIMAD UR4, UR4, UR6, URZ ;  /* 0x00000006040472a4 */ /* 0x008fe4000f8e02ff */
[----:B------:R-:W-:Y:S02]  /*17a0*/  USHF.L.U32 UR51, UR20, 0x7, URZ ;  /* 0x0000000714337899 */ /* 0x000fe400080006ff */
[----:B----4-:R-:W-:Y:S01]  /*17b0*/  UIMAD UR48, UR4, UR48, URZ ;  /* 0x00000030043072a4 */ /* 0x010fe2000f8e02ff */
[----:B------:R-:W3:Y:S03]  /*17c0*/  LDCU UR46, c[0x0][0x374] ;  /* 0x00006e80ff2e77ac */ /* 0x000ee60008000800 */
[----:B------:R-:W-:Y:S02]  /*17d0*/  UISETP.NE.AND UP2, UPT, UR48, URZ, UPT ;  /* 0x000000ff3000728c */ /* 0x000fe4000bf45270 */
[----:B------:R-:W-:Y:S01]  /*17e0*/  UISETP.LT.U32.AND UP0, UPT, UR48, 0xa, UPT ;  /* 0x0000000a3000788c */ /* 0x000fe2000bf01070 */
[----:B------:R-:W-:Y:S01]  /*17f0*/  UMOV UR23, 0x1 ;  /* 0x0000000100177882 */ /* 0x000fe20000000000 */
[----:B------:R-:W-:-:S02]  /*1800*/  UMOV UR26, URZ ;  /* 0x000000ff001a7c82 */ /* 0x000fc40008000000 */
[----:B------:R-:W-:Y:S01]  /*1810*/  USEL UR4, UR48, 0xa, UP0 ;  /* 0x0000000a30047887 */ /* 0x000fe20008000000 */
[----:B------:R-:W-:Y:S01]  /*1820*/  UMOV UR27, URZ ;  /* 0x000000ff001b7c82 */ /* 0x000fe20008000000 */
[----:B------:R-:W-:Y:S02]  /*1830*/  UMOV UR34, URZ ;  /* 0x000000ff00227c82 */ /* 0x000fe40008000000 */
[----:B------:R-:W-:Y:S02]  /*1840*/  UIADD3 UR5, UPT, UPT, UR4, -0x1, URZ ;  /* 0xffffffff04057890 */ /* 0x000fe4000fffe0ff */
[----:B------:R-:W-:Y:S02]  /*1850*/  @!UP2 UIADD3 UR5, UPT, UPT, UR4, URZ, URZ ;  /* 0x000000ff0405a290 */ /* 0x000fe4000fffe0ff */
[----:B------:R-:W-:Y:S02]  /*1860*/  UIADD3 UR45, UPT, UPT, UR48, -UR4, URZ ;  /* 0x80000004302d7290 */ /* 0x000fe4000fffe0ff */
[----:B-123--:R-:W-:-:S12]  /*1870*/  UIADD3 UR49, UPT, UPT, UR5, 0x1, URZ ;  /* 0x0000000105317890 */ /* 0x00efd8000fffe0ff */
.L_x_40:
[----:B------:R-:W1:Y:S01]  /*1880*/  S2UR UR25, SR_CgaCtaId ;  /* 0x00000000001979c3 */ /* 0x000e620000008800 */
[----:B------:R-:W-:Y:S01]  /*1890*/  UMOV UR4, 0x400 ;  /* 0x0000040000047882 */ /* 0x000fe20000000000 */
[----:B------:R-:W-:Y:S01]  /*18a0*/  MOV R0, UR23 ;  /* 0x0000001700007c02 */ /* 0x000fe20008000f00 */
[----:B------:R-:W-:Y:S02]  /*18b0*/  UISETP.NE.AND UP0, UPT, UR48, URZ, UPT ;  /* 0x000000ff3000728c */ /* 0x000fe4000bf05270 */
[----:B------:R-:W-:Y:S01]  /*18c0*/  ULEA UR19, UR28, UR50, 0x6 ;  /* 0x000000321c137291 */ /* 0x000fe2000f8e30ff */
[----:B------:R-:W-:Y:S01]  /*18d0*/  SHF.L.U32 R0, R0, 0x1f, RZ ;  /* 0x0000001f00007819 */ /* 0x000fe200000006ff */
[----:B------:R-:W-:Y:S01]  /*18e0*/  UMOV UR24, URZ ;  /* 0x000000ff00187c82 */ /* 0x000fe20008000000 */
[----:B------:R-:W-:Y:S01]  /*18f0*/  UMOV UR21, URZ ;  /* 0x000000ff00157c82 */ /* 0x000fe20008000000 */
[----:B------:R-:W-:Y:S01]  /*1900*/  UMOV UR20, URZ ;  /* 0x000000ff00147c82 */ /* 0x000fe20008000000 */
[----:B-1----:R-:W-:-:S04]  /*1910*/  ULEA UR25, UR25, UR4, 0x18 ;  /* 0x0000000419197291 */ /* 0x002fc8000f8ec0ff */
[----:B------:R-:W-:-:S09]  /*1920*/  ULEA UR4, UR26, UR25, 0x3 ;  /* 0x000000191a047291 */ /* 0x000fd2000f8e18ff */
[----:B------:R1:W2:Y:S01]  /*1930*/  SYNCS.PHASECHK.TRANS64.TRYWAIT P0, [UR4+0x50], R0 ;  /* 0x00005000ff0075a7 */ /* 0x0002a20008001104 */
[----:B------:R-:W-:-:S04]  /*1940*/  ULEA.HI UR4, UR52, UR52, URZ, 0x1 ;  /* 0x0000003434047291 */ /* 0x000fc8000f8f08ff */
[----:B------:R-:W-:-:S04]  /*1950*/  USHF.L.U32 UR4, UR4, 0x7, URZ ;  /* 0x0000000704047899 */ /* 0x000fc800080006ff */
[----:B------:R-:W-:-:S04]  /*1960*/  ULOP3.LUT UR4, UR4, 0xffffff00, URZ, 0xc0, !UPT ;  /* 0xffffff0004047892 */ /* 0x000fc8000f8ec0ff */
[----:B------:R-:W-:Y:S01]  /*1970*/  ULOP3.LUT UR35, UR4, 0x80, UR51, 0xf8, !UPT ;  /* 0x0000008004237892 */ /* 0x000fe2000f8ef833 */
[----:B------:R-:W-:Y:S11]  /*1980*/  BRA.U !UP0, `(.L_x_23) ;  /* 0x0000000508607547 */ /* 0x000ff6000b800000 */
[----:B------:R-:W3:Y:S01]  /*1990*/  LDCU.128 UR8, c[0x0][0x480] ;  /* 0x00009000ff0877ac */ /* 0x000ee20008000c00 */
[----:B------:R-:W4:Y:S01]  /*19a0*/  LDCU.64 UR12, c[0x0][0x490] ;  /* 0x00009200ff0c77ac */ /* 0x000f220008000a00 */
[----:B------:R-:W1:Y:S01]  /*19b0*/  LDCU.64 UR20, c[0x0][0x4b0] ;  /* 0x00009600ff1477ac */ /* 0x000e620008000a00 */
[----:B------:R-:W1:Y:S01]  /*19c0*/  LDCU.64 UR16, c[0x0][0x4d0] ;  /* 0x00009a00ff1077ac */ /* 0x000e620008000a00 */
[----:B------:R-:W1:Y:S01]  /*19d0*/  LDCU UR43, c[0x0][0x390] ;  /* 0x00007200ff2b77ac */ /* 0x000e620008000800 */
[----:B---3--:R-:W-:Y:S02]  /*19e0*/  UIMAD.WIDE.U32 UR4, UR35, UR9, URZ ;  /* 0x00000009230472a5 */ /* 0x008fe4000f8e00ff */
[----:B------:R-:W-:Y:S01]  /*19f0*/  UISETP.NE.AND UP0, UPT, UR8, 0x1, UPT ;  /* 0x000000010800788c */ /* 0x000fe2000bf05270 */
[----:B------:R-:W3:Y:S04]  /*1a00*/  LDCU UR44, c[0x0][0x38c] ;  /* 0x00007180ff2c77ac */ /* 0x000ee80008000800 */
[----:B------:R-:W-:Y:S01]  /*1a10*/  UMOV UR4, UR5 ;  /* 0x0000000500047c82 */ /* 0x000fe20008000000 */
[----:B------:R-:W1:Y:S01]  /*1a20*/  LDCU.64 UR14, c[0x0][0x4b8] ;  /* 0x00009700ff0e77ac */ /* 0x000e620008000a00 */
[----:B------:R-:W-:-:S02]  /*1a30*/  USHF.R.U32.HI UR6, URZ, UR10, UR4 ;  /* 0x0000000aff067299 */ /* 0x000fc40008011604 */
[----:B------:R-:W-:Y:S02]  /*1a40*/  UIADD3 UR34, UPT, UPT, UR49, UR27, URZ ;  /* 0x0000001b31227290 */ /* 0x000fe4000fffe0ff */
[----:B------:R-:W-:Y:S02]  /*1a50*/  USEL UR6, UR35, UR6, !UP0 ;  /* 0x0000000623067287 */ /* 0x000fe4000c000000 */
[----:B------:R-:W-:Y:S02]  /*1a60*/  UISETP.NE.AND UP0, UPT, UR11, 0x1, UPT ;  /* 0x000000010b00788c */ /* 0x000fe4000bf05270 */
[----:B----4-:R-:W-:Y:S02]  /*1a70*/  UIMAD.WIDE.U32 UR4, UR6, UR12, URZ ;  /* 0x0000000c060472a5 */ /* 0x010fe4000f8e00ff */
[----:B------:R-:W-:Y:S01]  /*1a80*/  UIADD3 UR7, UPT, UPT, -UR6, URZ, URZ ;  /* 0x000000ff06077290 */ /* 0x000fe2000fffe1ff */
[----:B------:R-:W-:-:S03]  /*1a90*/  UMOV UR24, URZ ;  /* 0x000000ff00187c82 */ /* 0x000fc60008000000 */
[----:B------:R-:W-:Y:S01]  /*1aa0*/  UIMAD UR7, UR8, UR7, UR35 ;  /* 0x00000007080772a4 */ /* 0x000fe2000f8e0223 */
[----:B------:R-:W-:Y:S02]  /*1ab0*/  UMOV UR4, UR5 ;  /* 0x0000000500047c82 */ /* 0x000fe40008000000 */
[----:B------:R-:W-:Y:S02]  /*1ac0*/  USHF.R.U32.HI UR13, URZ, UR13, UR4 ;  /* 0x0000000dff0d7299 */ /* 0x000fe40008011604 */
[----:B------:R-:W4:Y:S02]  /*1ad0*/  LDCU.64 UR4, c[0x0][0x4d8] ;  /* 0x00009b00ff0477ac */ /* 0x000f240008000a00 */
[----:B------:R-:W-:-:S04]  /*1ae0*/  USEL UR13, UR6, UR13, !UP0 ;  /* 0x0000000d060d7287 */ /* 0x000fc8000c000000 */
[----:B------:R-:W-:-:S04]  /*1af0*/  UIADD3 UR12, UPT, UPT, -UR13, URZ, URZ ;  /* 0x000000ff0d0c7290 */ /* 0x000fc8000fffe1ff */
[----:B------:R-:W-:Y:S02]  /*1b00*/  UIMAD UR12, UR11, UR12, UR6 ;  /* 0x0000000c0b0c72a4 */ /* 0x000fe4000f8e0206 */
[----:B-1----:R-:W-:Y:S02]  /*1b10*/  UIMAD UR11, UR7, UR20, UR16 ;  /* 0x00000014070b72a4 */ /* 0x002fe4000f8e0210 */
[----:B------:R-:W-:Y:S01]  /*1b20*/  UIMAD UR12, UR12, UR21, UR17 ;  /* 0x000000150c0c72a4 */ /* 0x000fe2000f8e0211 */
[----:B------:R-:W-:Y:S01]  /*1b30*/  UMOV UR6, UR26 ;  /* 0x0000001a00067c82 */ /* 0x000fe20008000000 */
[----:B------:R-:W-:Y:S01]  /*1b40*/  UMOV UR20, URZ ;  /* 0x000000ff00147c82 */ /* 0x000fe20008000000 */
[----:B---3--:R-:W-:-:S09]  /*1b50*/  UMOV UR21, URZ ;  /* 0x000000ff00157c82 */ /* 0x008fd20008000000 */
.L_x_29:
[----:B------:R-:W-:Y:S01]  /*1b60*/  @!P3 MOV R3, 0xa000 ;  /* 0x0000a0000003b802 */ /* 0x000fe20000000f00 */
[----:B------:R-:W-:Y:S01]  /*1b70*/  ULEA UR9, UR6, UR25, 0x3 ;  /* 0x0000001906097291 */ /* 0x000fe2000f8e18ff */
[----:B-12---:R-:W-:Y:S11]  /*1b80*/  @P0 BRA `(.L_x_24) ;  /* 0x0000000000100947 */ /* 0x006ff60003800000 */
[----:B------:R-:W-:Y:S04]  /*1b90*/  MOV R0, UR23 ;  /* 0x0000001700007c02 */ /* 0x000fe80008000f00 */
[----:B------:R-:W-:Y:S04]  /*1ba0*/  SHF.L.U32 R5, R0, 0x1f, RZ ;  /* 0x0000001f00057819 */ /* 0x000fe800000006ff */
[----:B------:R-:W1:Y:S02]  /*1bb0*/  SYNCS.PHASECHK.TRANS64.TRYWAIT P0, [UR9+0x50], R5 ;  /* 0x00005005ff0075a7 */ /* 0x000e640008001109 */
[----:B-1----:R-:W-:Y:S05]  /*1bc0*/  @!P0 BRA `(.L_x_25) ;  /* 0x0000006c00388947 */ /* 0x002fea0003800000 */
.L_x_24:
[----:B------:R2:W-:Y:S01]  /*1bd0*/  @!P3 SYNCS.ARRIVE.TRANS64 RZ, [UR9], R3 ;  /* 0x00000003ffffb9a7 */ /* 0x0005e20008000009 */
[----:B------:R-:W-:Y:S04]  /*1be0*/  ULOP3.LUT UR7, UR33, 0x2, URZ, 0xfc, !UPT ;  /* 0x0000000221077892 */ /* 0x000fe8000f8efcff */
[----:B------:R-:W-:Y:S09]  /*1bf0*/  UISETP.NE.AND UP0, UPT, UR7, 0x2, UPT ;  /* 0x000000020700788c */ /* 0x000ff2000bf05270 */
[----:B------:R-:W-:Y:S05]  /*1c00*/  BRA.U UP0, `(.L_x_26) ;  /* 0x0000000100047547 */ /* 0x000fea000b800000 */
[----:B----4-:R-:W-:Y:S05]  /*1c10*/  BPT.TRAP 0x1 ;  /* 0x000000040000795c */ /* 0x010fea0000300000 */
.L_x_26:
[----:B------:R-:W-:Y:S04]  /*1c20*/  BSSY.RECONVERGENT B0, `(.L_x_27) ;  /* 0x0000003000007945 */ /* 0x000fe80003800200 */
[----:B------:R-:W-:Y:S05]  /*1c30*/  @P2 BRA `(.L_x_28) ;  /* 0x0000000000042947 */ /* 0x000fea0003800000 */
[----:B----4-:R-:W-:Y:S05]  /*1c40*/  BPT.TRAP 0x1 ;  /* 0x000000040000795c */ /* 0x010fea0000300000 */
.L_x_28:
[----:B----4-:R-:W-:Y:S05]  /*1c50*/  BSYNC.RECONVERGENT B0 ;  /* 0x0000000000007941 */ /* 0x010fea0003800200 */
.L_x_27:
[----:B------:R-:W-:Y:S02]  /*1c60*/  UIADD3 UR7, UPT, UPT, UR6, 0x1, URZ ;  /* 0x0000000106077890 */ /* 0x000fe4000fffe0ff */
[----:B------:R-:W-:Y:S02]  /*1c70*/  ULEA UR16, UR6, UR25, 0xc ;  /* 0x0000001906107291 */ /* 0x000fe4000f8e60ff */
[----:B------:R-:W-:Y:S02]  /*1c80*/  UISETP.NE.AND UP0, UPT, UR7, 0xa, UPT ;  /* 0x0000000a0700788c */ /* 0x000fe4000bf05270 */
[----:B------:R-:W-:Y:S02]  /*1c90*/  UIADD3 UR30, UP1, UPT, UR36, 0x80, URZ ;  /* 0x00000080241e7890 */ /* 0x000fe4000ff3e0ff */
[----:B------:R-:W-:Y:S02]  /*1ca0*/  USEL UR8, URZ, 0x1, UP0 ;  /* 0x00000001ff087887 */ /* 0x000fe40008000000 */
[----:B------:R-:W-:Y:S02]  /*1cb0*/  USEL UR26, UR7, URZ, UP0 ;  /* 0x000000ff071a7287 */ /* 0x000fe40008000000 */
[----:B------:R-:W-:Y:S02]  /*1cc0*/  ULOP3.LUT UR23, UR23, UR8, URZ, 0x3c, !UPT ;  /* 0x0000000817177292 */ /* 0x000fe4000f8e3cff */
[----:B------:R-:W-:Y:S02]  /*1cd0*/  ULEA UR7, UR26, UR25, 0x3 ;  /* 0x000000191a077291 */ /* 0x000fe4000f8e18ff */
[----:B------:R-:W-:Y:S02]  /*1ce0*/  ULEA UR8, UR6, UR25, 0xe ;  /* 0x0000001906087291 */ /* 0x000fe4000f8e70ff */
[----:B------:R-:W-:Y:S01]  /*1cf0*/  ULOP3.LUT UR9, UR9, 0xfefffff8, URZ, 0xc0, !UPT ;  /* 0xfefffff809097892 */ /* 0x000fe2000f8ec0ff */
[----:B-1----:R-:W-:Y:S01]  /*1d00*/  MOV R0, UR23 ;  /* 0x0000001700007c02 */ /* 0x002fe20008000f00 */
[----:B------:R-:W-:Y:S02]  /*1d10*/  USHF.L.U32 UR10, UR24, 0x6, URZ ;  /* 0x00000006180a7899 */ /* 0x000fe400080006ff */
[----:B------:R-:W-:Y:S01]  /*1d20*/  UIADD3.X UR31, UPT, UPT, URZ, UR37, URZ, UP1, !UPT ;  /* 0x00000025ff1f7290 */ /* 0x000fe20008ffe4ff */
[----:B--2---:R-:W-:Y:S01]  /*1d30*/  SHF.L.U32 R3, R0, 0x1f, RZ ;  /* 0x0000001f00037819 */ /* 0x004fe200000006ff */
[----:B------:R-:W-:Y:S02]  /*1d40*/  UIADD3 UR8, UPT, UPT, UR8, 0x6400, URZ ;  /* 0x0000640008087890 */ /* 0x000fe4000fffe0ff */
[----:B------:R-:W-:Y:S01]  /*1d50*/  UIADD3 UR28, UP0, UPT, UR36, 0x180, URZ ;  /* 0x00000180241c7890 */ /* 0x000fe2000ff1e0ff */
[----:B------:R3:W1:Y:S01]  /*1d60*/  SYNCS.PHASECHK.TRANS64.TRYWAIT P0, [UR7+0x50], R3 ;  /* 0x00005003ff0075a7 */ /* 0x0006620008001107 */
[----:B------:R-:W-:Y:S02]  /*1d70*/  UIMAD UR7, UR20, UR14, UR4 ;  /* 0x0000000e140772a4 */ /* 0x000fe4000f8e0204 */
[----:B------:R-:W-:Y:S02]  /*1d80*/  UIMAD UR6, UR21, UR15, UR5 ;  /* 0x0000000f150672a4 */ /* 0x000fe4000f8e0205 */
[----:B------:R-:W-:Y:S02]  /*1d90*/  UIADD3.X UR29, UPT, UPT, URZ, UR37, URZ, UP0, !UPT ;  /* 0x00000025ff1d7290 */ /* 0x000fe400087fe4ff */
[----:B------:R-:W-:Y:S02]  /*1da0*/  UPRMT UR6, UR7, 0x40, UR6 ;  /* 0x0000004007067896 */ /* 0x000fe40008000006 */
[----:B------:R-:W-:Y:S02]  /*1db0*/  UIADD3 UR16, UPT, UPT, UR16, 0x2e400, URZ ;  /* 0x0002e40010107890 */ /* 0x000fe4000fffe0ff */
[----:B------:R-:W-:Y:S02]  /*1dc0*/  UPRMT UR6, UR6, 0x5410, URZ ;  /* 0x0000541006067896 */ /* 0x000fe400080000ff */
[----:B------:R-:W-:Y:S02]  /*1dd0*/  UIADD3 UR32, UPT, UPT, UR20, 0x1, URZ ;  /* 0x0000000114207890 */ /* 0x000fe4000fffe0ff */
[----:B------:R-:W-:Y:S02]  /*1de0*/  UIADD3 UR22, UPT, UPT, UR21, 0x1, URZ ;  /* 0x0000000115167890 */ /* 0x000fe4000fffe0ff */
[----:B------:R-:W-:Y:S02]  /*1df0*/  UISETP.NE.AND UP2, UPT, UR32, UR44, UPT ;  /* 0x0000002c2000728c */ /* 0x000fe4000bf45270 */
[----:B------:R-:W-:Y:S02]  /*1e00*/  UIADD3 UR27, UPT, UPT, UR27, 0x1, URZ ;  /* 0x000000011b1b7890 */ /* 0x000fe4000fffe0ff */
[----:B------:R-:W-:Y:S01]  /*1e10*/  UIADD3 UR7, UPT, UPT, UR24, 0x1, URZ ;  /* 0x0000000118077890 */ /* 0x000fe2000fffe0ff */
[----:B------:R-:W-:Y:S01]  /*1e20*/  UMOV UR40, 0x0 ;  /* 0x0000000000287882 */ /* 0x000fe20000000000 */
[----:B------:R-:W-:Y:S01]  /*1e30*/  UMOV UR41, 0x10000000 ;  /* 0x1000000000297882 */ /* 0x000fe20000000000 */
[----:B------:R-:W-:Y:S01]  /*1e40*/  UMOV UR17, UR9 ;  /* 0x0000000900117c82 */ /* 0x000fe20008000000 */
[----:B------:R2:W-:Y:S01]  /*1e50*/  UTMALDG.4D.IM2COL.2CTA [UR8], [UR30], UR6, desc[UR40] ;  /* 0x000028081e0073b4 */ /* 0x0005e20008259006 */
[----:B------:R-:W-:Y:S02]  /*1e60*/  UMOV UR18, UR10 ;  /* 0x0000000a00127c82 */ /* 0x000fe40008000000 */
[----:B------:R-:W-:Y:S04]  /*1e70*/  @UP2 UIADD3 UR22, UPT, UPT, UR21, URZ, URZ ;  /* 0x000000ff15162290 */ /* 0x000fe8000fffe0ff */
[----:B------:R-:W-:Y:S01]  /*1e80*/  UISETP.NE.AND UP0, UPT, UR22, UR43, UPT ;  /* 0x0000002b1600728c */ /* 0x000fe2000bf05270 */
[----:B------:R4:W-:Y:S10]  /*1e90*/  UTMALDG.4D.2CTA [UR16], [UR28], desc[UR40] ;  /* 0x000028101c0075b4 */ /* 0x0009f40008219000 */
[----:B------:R-:W-:Y:S07]  /*1ea0*/  @UP0 UIADD3 UR7, UPT, UPT, UR24, URZ, URZ ;  /* 0x000000ff18070290 */ /* 0x000fee000fffe0ff */
[----:B------:R-:W-:Y:S01]  /*1eb0*/  UMOV UR24, UR7 ;  /* 0x0000000700187c82 */ /* 0x000fe20008000000 */
[----:B--2---:R-:W-:Y:S01]  /*1ec0*/  UMOV UR6, UR26 ;  /* 0x0000001a00067c82 */ /* 0x004fe20008000000 */
[----:B----4-:R-:W-:Y:S02]  /*1ed0*/  USEL UR21, UR22, URZ, UP0 ;  /* 0x000000ff16157287 */ /* 0x010fe40008000000 */
[----:B------:R-:W-:Y:S02]  /*1ee0*/  UISETP.NE.AND UP0, UPT, UR27, UR34, UPT ;  /* 0x000000221b00728c */ /* 0x000fe4000bf05270 */
[----:B------:R-:W-:Y:S07]  /*1ef0*/  USEL UR20, UR32, URZ, UP2 ;  /* 0x000000ff20147287 */ /* 0x000fee0009000000 */
[----:B---3--:R-:W-:Y:S05]  /*1f00*/  BRA.U UP0, `(.L_x_29) ;  /* 0xfffffffd00147547 */ /* 0x008fea000b83ffff */
.L_x_23:
[----:B------:R-:W-:Y:S01]  /*1f10*/  ULEA UR4, UR26, UR25, 0x3 ;  /* 0x000000191a047291 */ /* 0x000fe2000f8e18ff */
[----:B-1----:R-:W-:Y:S01]  /*1f20*/  MOV R0, UR23 ;  /* 0x0000001700007c02 */ /* 0x002fe20008000f00 */
[----:B------:R-:W-:Y:S01]  /*1f30*/  @!P1 SYNCS.ARRIVE.TRANS64.A1T0 RZ, [UR25+0xd8], RZ ;  /* 0x0000d8ffffff99a7 */ /* 0x000fe20008100019 */
[----:B------:R-:W-:Y:S02]  /*1f40*/  UISETP.GE.AND UP0, UPT, UR45, 0x1, UPT ;  /* 0x000000012d00788c */ /* 0x000fe4000bf06270 */
[----:B------:R-:W-:-:S04]  /*1f50*/  SHF.L.U32 R0, R0, 0x1f, RZ ;  /* 0x0000001f00007819 */ /* 0x000fc800000006ff */
[----:B--2---:R1:W2:Y:S03]  /*1f60*/  SYNCS.PHASECHK.TRANS64.TRYWAIT P0, [UR4+0x50], R0 ;  /* 0x00005000ff0075a7 */ /* 0x0042a60008001104 */
[----:B------:R-:W-:Y:S05]  /*1f70*/  BRA.U !UP0, `(.L_x_30) ;  /* 0x00000005085c7547 */ /* 0x000fea000b800000 */
        /* <DEDUP_REMOVED lines=16> */
[----:B------:R-:W-:-:S03]  /*2080*/  UMOV UR32, UR45 ;  /* 0x0000002d00207c82 */ /* 0x000fc60008000000 */
        /* <DEDUP_REMOVED lines=9> */
[----:B---3--:R-:W-:-:S11]  /*2120*/  UMOV UR6, UR26 ;  /* 0x0000001a00067c82 */ /* 0x008fd60008000000 */
.L_x_36:
[----:B------:R-:W-:Y:S01]  /*2130*/  @!P3 MOV R3, 0xa000 ;  /* 0x0000a0000003b802 */ /* 0x000fe20000000f00 */
[----:B------:R-:W-:Y:S01]  /*2140*/  ULEA UR9, UR6, UR25, 0x3 ;  /* 0x0000001906097291 */ /* 0x000fe2000f8e18ff */
[----:B-12---:R-:W-:Y:S11]  /*2150*/  @P0 BRA `(.L_x_31) ;  /* 0x0000000000100947 */ /* 0x006ff60003800000 */
[----:B------:R-:W-:Y:S04]  /*2160*/  MOV R0, UR23 ;  /* 0x0000001700007c02 */ /* 0x000fe80008000f00 */
[----:B------:R-:W-:Y:S04]  /*2170*/  SHF.L.U32 R5, R0, 0x1f, RZ ;  /* 0x0000001f00057819 */ /* 0x000fe800000006ff */
[----:B------:R-:W1:Y:S02]  /*2180*/  SYNCS.PHASECHK.TRANS64.TRYWAIT P0, [UR9+0x50], R5 ;  /* 0x00005005ff0075a7 */ /* 0x000e640008001109 */
[----:B-1----:R-:W-:Y:S05]  /*2190*/  @!P0 BRA `(.L_x_32) ;  /* 0x0000006400dc8947 */ /* 0x002fea0003800000 */
.L_x_31:
[----:B------:R2:W-:Y:S01]  /*21a0*/  @!P3 SYNCS.ARRIVE.TRANS64 RZ, [UR9], R3 ;  /* 0x00000003ffffb9a7 */ /* 0x0005e20008000009 */
[----:B------:R-:W-:Y:S04]  /*21b0*/  ULOP3.LUT UR7, UR33, 0x2, URZ, 0xfc, !UPT ;  /* 0x0000000221077892 */ /* 0x000fe8000f8efcff */
[----:B------:R-:W-:Y:S09]  /*21c0*/  UISETP.NE.AND UP0, UPT, UR7, 0x2, UPT ;  /* 0x000000020700788c */ /* 0x000ff2000bf05270 */
[----:B------:R-:W-:Y:S05]  /*21d0*/  BRA.U UP0, `(.L_x_33) ;  /* 0x0000000100047547 */ /* 0x000fea000b800000 */
[----:B----4-:R-:W-:Y:S05]  /*21e0*/  BPT.TRAP 0x1 ;  /* 0x000000040000795c */ /* 0x010fea0000300000 */
.L_x_33:
[----:B------:R-:W-:Y:S04]  /*21f0*/  BSSY.RECONVERGENT B0, `(.L_x_34) ;  /* 0x0000003000007945 */ /* 0x000fe80003800200 */
[----:B------:R-:W-:Y:S05]  /*2200*/  @P2 BRA `(.L_x_35) ;  /* 0x0000000000042947 */ /* 0x000fea0003800000 */
[----:B----4-:R-:W-:Y:S05]  /*2210*/  BPT.TRAP 0x1 ;  /* 0x000000040000795c */ /* 0x010fea0000300000 */
.L_x_35:
[----:B----4-:R-:W-:Y:S05]  /*2220*/  BSYNC.RECONVERGENT B0 ;  /* 0x0000000000007941 */ /* 0x010fea0003800200 */
.L_x_34:
        /* <DEDUP_REMOVED lines=26> */
[----:B------:R-:W-:Y:S01]  /*23d0*/  UIADD3 UR7, UPT, UPT, UR24, 0x1, URZ ;  /* 0x0000000118077890 */ /* 0x000fe2000fffe0ff */
[----:B------:R-:W-:Y:S01]  /*23e0*/  UMOV UR40, 0x0 ;  /* 0x0000000000287882 */ /* 0x000fe20000000000 */
[----:B------:R-:W-:Y:S01]  /*23f0*/  UMOV UR41, 0x10000000 ;  /* 0x1000000000297882 */ /* 0x000fe20000000000 */
[----:B------:R-:W-:Y:S01]  /*2400*/  UMOV UR17, UR9 ;  /* 0x0000000900117c82 */ /* 0x000fe20008000000 */
[----:B------:R2:W-:Y:S01]  /*2410*/  UTMALDG.4D.IM2COL.2CTA [UR8], [UR30], UR6, desc[UR40] ;  /* 0x000028081e0073b4 */ /* 0x0005e20008259006 */
[----:B------:R-:W-:Y:S04]  /*2420*/  UMOV UR18, UR10 ;  /* 0x0000000a00127c82 */ /* 0x000fe80008000000 */
[----:B------:R-:W-:Y:S04]  /*2430*/  @UP2 UIADD3 UR22, UPT, UPT, UR21, URZ, URZ ;  /* 0x000000ff15162290 */ /* 0x000fe8000fffe0ff */
[----:B------:R-:W-:Y:S01]  /*2440*/  UISETP.NE.AND UP0, UPT, UR22, UR43, UPT ;  /* 0x0000002b1600728c */ /* 0x000fe2000bf05270 */
[----:B------:R4:W-:Y:S10]  /*2450*/  UTMALDG.4D.2CTA [UR16], [UR28], desc[UR40] ;  /* 0x000028101c0075b4 */ /* 0x0009f40008219000 */
[----:B------:R-:W-:Y:S07]  /*2460*/  @UP0 UIADD3 UR7, UPT, UPT, UR24, URZ, URZ ;  /* 0x000000ff18070290 */ /* 0x000fee000fffe0ff */
[----:B------:R-:W-:Y:S01]  /*2470*/  UMOV UR24, UR7 ;  /* 0x0000000700187c82 */ /* 0x000fe20008000000 */
[----:B--2---:R-:W-:Y:S02]  /*2480*/  UIADD3 UR6, UPT, UPT, UR32, -0x1, URZ ;  /* 0xffffffff20067890 */ /* 0x004fe4000fffe0ff */
[----:B----4-:R-:W-:Y:S02]  /*2490*/  USEL UR21, UR22, URZ, UP0 ;  /* 0x000000ff16157287 */ /* 0x010fe40008000000 */
[----:B------:R-:W-:Y:S02]  /*24a0*/  UISETP.GT.U32.AND UP0, UPT, UR32, 0x1, UPT ;  /* 0x000000012000788c */ /* 0x000fe4000bf04070 */
[----:B------:R-:W-:Y:S01]  /*24b0*/  USEL UR20, UR27, URZ, UP2 ;  /* 0x000000ff1b147287 */ /* 0x000fe20009000000 */
[----:B------:R-:W-:Y:S01]  /*24c0*/  UMOV UR32, UR6 ;  /* 0x0000000600207c82 */ /* 0x000fe20008000000 */
[----:B------:R-:W-:Y:S05]  /*24d0*/  UMOV UR6, UR26 ;  /* 0x0000001a00067c82 */ /* 0x000fea0008000000 */
[----:B---3--:R-:W-:Y:S05]  /*24e0*/  BRA.U UP0, `(.L_x_36) ;  /* 0xfffffffd00107547 */ /* 0x008fea000b83ffff */
.L_x_30:
[----:B------:R-:W-:Y:S01]  /*24f0*/  SHF.L.U32 R3, R2, 0x1f, RZ ;  /* 0x0000001f02037819 */ /* 0x000fe200000006ff */
[----:B------:R-:W-:-:S03]  /*2500*/  NOP ;  /* 0x0000000000007918 */ /* 0x000fc60000000000 */
[----:B-12---:R-:W1:Y:S02]  /*2510*/  SYNCS.PHASECHK.TRANS64.TRYWAIT P0, [UR25+0xe0], R3 ;  /* 0x0000e003ff0075a7 */ /* 0x006e640008001119 */
[----:B-1----:R-:W-:Y:S05]  /*2520*/  @!P0 BRA `(.L_x_37) ;  /* 0x0000006400108947 */ /* 0x002fea0003800000 */
.L_x_136:
[----:B------:R-:W2:Y:S01]  /*2530*/  LDS.128 R4, [UR25+0x120] ;  /* 0x00012019ff047984 */ /* 0x000ea20008000c00 */
[----:B------:R-:W-:Y:S02]  /*2540*/  UIADD3 UR4, UPT, UPT, UR25, 0xe8, URZ ;  /* 0x000000e819047890 */ /* 0x000fe4000fffe0ff */
[----:B------:R-:W-:Y:S01]  /*2550*/  UISETP.GE.AND UP0, UPT, UR39, 0x1, UPT ;  /* 0x000000012700788c */ /* 0x000fe2000bf06270 */
[----:B------:R-:W-:Y:S01]  /*2560*/  @!PT LDS RZ, [RZ] ;  /* 0x00000000fffff984 */ /* 0x000fe20000000800 */
[----:B------:R-:W-:Y:S01]  /*2570*/  @!PT LDS RZ, [RZ] ;  /* 0x00000000fffff984 */ /* 0x000fe20000000800 */
[----:B------:R-:W-:Y:S01]  /*2580*/  @!PT LDS RZ, [RZ] ;  /* 0x00000000fffff984 */ /* 0x000fe20000000800 */
[----:B------:R-:W-:Y:S01]  /*2590*/  @!PT LDS RZ, [RZ] ;  /* 0x00000000fffff984 */ /* 0x000fe20000000800 */
[----:B------:R3:W-:Y:S06]  /*25a0*/  MEMBAR.ALL.CTA ;  /* 0x0000000000007992 */ /* 0x0007ec0000008000 */
[----:B---3--:R-:W3:Y:S01]  /*25b0*/  FENCE.VIEW.ASYNC.S ;  /* 0x00000000000073c6 */ /* 0x008ee20000000000 */
[----:B------:R-:W-:-:S09]  /*25c0*/  UPRMT UR4, URZ, 0x654, UR4 ;  /* 0x00000654ff047896 */ /* 0x000fd20008000004 */
[----:B---3--:R-:W-:Y:S01]  /*25d0*/  SYNCS.ARRIVE.TRANS64.RED.A1T0 RZ, [UR4], RZ ;  /* 0x000000ffffff79a7 */ /* 0x008fe20008100404 */
[----:B--2---:R-:W-:-:S13]  /*25e0*/  LOP3.LUT P0, RZ, R6, 0x1, RZ, 0xc0, !PT ;  /* 0x0000000106ff7812 */ /* 0x004fda000780c0ff */
[----:B------:R-:W-:Y:S01]  /*25f0*/  VOTEU.ANY UP1, P0 ;  /* 0x0000000000ff7886 */ /* 0x000fe20000020100 */
[----:B------:R-:W-:-:S13]  /*2600*/  PLOP3.LUT P0, PT, PT, PT, UP1, 0x80, 0x8 ;  /* 0x000000000008781c */ /* 0x000fda0003f0f018 */
[----:B-1----:R-:W-:Y:S02]  /*2610*/  @P0 MOV R0, R4 ;  /* 0x0000000400000202 */ /* 0x002fe40000000f00 */
[----:B------:R-:W-:Y:S02]  /*2620*/  @P0 LOP3.LUT R4, R5, 0xffff, RZ, 0xc0, !PT ;  /* 0x0000ffff05040812 */ /* 0x000fe400078ec0ff */
[----:B------:R-:W-:Y:S02]  /*2630*/  @P0 R2UR UR6, R0 ;  /* 0x00000000000602ca */ /* 0x000fe400000e0000 */
[----:B------:R-:W-:-:S11]  /*2640*/  @P0 R2UR UR5, R4 ;  /* 0x00000000040502ca */ /* 0x000fd600000e0000 */
[----:B------:R-:W-:Y:S02]  /*2650*/  @UP1 UMOV UR42, UR6 ;  /* 0x00000006002a1c82 */ /* 0x000fe40008000000 */
[----:B------:R-:W-:Y:S01]  /*2660*/  @UP1 UMOV UR38, UR5 ;  /* 0x0000000500261c82 */ /* 0x000fe20008000000 */
[----:B------:R-:W-:Y:S05]  /*2670*/  BRA.U !UP0, `(.L_x_38) ;  /* 0x0000000108d47547 */ /* 0x000fea000b800000 */
[----:B------:R-:W1:Y:S01]  /*2680*/  LDCU.128 UR16, c[0x0][0xb10] ;  /* 0x00016200ff1077ac */ /* 0x000e620008000c00 */
[----:B------:R-:W2:Y:S01]  /*2690*/  LDCU UR21, c[0x0][0xb20] ;  /* 0x00016400ff1577ac */ /* 0x000ea20008000800 */
[----:B------:R-:W3:Y:S01]  /*26a0*/  LDCU UR20, c[0x0][0xb0c] ;  /* 0x00016180ff1477ac */ /* 0x000ee20008000800 */
[----:B------:R-:W4:Y:S01]  /*26b0*/  LDCU.64 UR8, c[0x0][0xb28] ;  /* 0x00016500ff0877ac */ /* 0x000f220008000a00 */
[----:B------:R-:W-:Y:S02]  /*26c0*/  UISETP.NE.AND UP3, UPT, UR39, 0x1, UPT ;  /* 0x000000012700788c */ /* 0x000fe4000bf65270 */
[----:B-1----:R-:W-:Y:S02]  /*26d0*/  UIMAD.WIDE.U32 UR4, UR46, UR19, URZ ;  /* 0x000000132e0472a5 */ /* 0x002fe4000f8e00ff */
[----:B------:R-:W-:Y:S02]  /*26e0*/  UIMAD.WIDE.U32 UR6, UR47, UR16, URZ ;  /* 0x000000102f0672a5 */ /* 0x000fe4000f8e00ff */
[----:B------:R-:W-:-:S02]  /*26f0*/  UISETP.NE.AND UP0, UPT, UR18, 0x1, UPT ;  /* 0x000000011200788c */ /* 0x000fc4000bf05270 */
[----:B------:R-:W-:Y:S01]  /*2700*/  UIMAD.WIDE.U32 UR14, UR38, UR19, URZ ;  /* 0x00000013260e72a5 */ /* 0x000fe2000f8e00ff */
[----:B------:R-:W-:Y:S01]  /*2710*/  UMOV UR4, UR5 ;  /* 0x0000000500047c82 */ /* 0x000fe20008000000 */
[----:B---3--:R-:W-:Y:S02]  /*2720*/  UISETP.NE.AND UP2, UPT, UR20, 0x1, UPT ;  /* 0x000000011400788c */ /* 0x008fe4000bf45270 */
[----:B--2---:R-:W-:Y:S02]  /*2730*/  USHF.R.U32.HI UR5, URZ, UR21, UR4 ;  /* 0x00000015ff057299 */ /* 0x004fe40008011604 */
[----:B------:R-:W-:Y:S01]  /*2740*/  UIMAD.WIDE.U32 UR12, UR42, UR16, URZ ;  /* 0x000000102a0c72a5 */ /* 0x000fe2000f8e00ff */
[----:B------:R-:W-:Y:S01]  /*2750*/  UMOV UR4, UR7 ;  /* 0x0000000700047c82 */ /* 0x000fe20008000000 */
[----:B------:R-:W-:Y:S02]  /*2760*/  USEL UR5, UR46, UR5, !UP0 ;  /* 0x000000052e057287 */ /* 0x000fe4000c000000 */
[----:B------:R-:W-:-:S02]  /*2770*/  USHF.R.U32.HI UR4, URZ, UR17, UR4 ;  /* 0x00000011ff047299 */ /* 0x000fc40008011604 */
[----:B----4-:R-:W-:Y:S02]  /*2780*/  UIMAD.WIDE.U32 UR10, UR5, UR8, URZ ;  /* 0x00000008050a72a5 */ /* 0x010fe4000f8e00ff */
[----:B------:R-:W-:Y:S01]  /*2790*/  USEL UR6, UR47, UR4, !UP2 ;  /* 0x000000042f067287 */ /* 0x000fe2000d000000 */
[----:B------:R-:W-:Y:S02]  /*27a0*/  UMOV UR12, UR13 ;  /* 0x0000000d000c7c82 */ /* 0x000fe40008000000 */
[----:B------:R-:W-:Y:S01]  /*27b0*/  UMOV UR4, UR15 ;  /* 0x0000000f00047c82 */ /* 0x000fe20008000000 */
[----:B------:R-:W-:Y:S01]  /*27c0*/  UIMAD.WIDE.U32 UR14, UR6, UR8, URZ ;  /* 0x00000008060e72a5 */ /* 0x000fe2000f8e00ff */
[----:B------:R-:W-:Y:S01]  /*27d0*/  UMOV UR10, UR11 ;  /* 0x0000000b000a7c82 */ /* 0x000fe20008000000 */
[----:B------:R-:W-:Y:S02]  /*27e0*/  USHF.R.U32.HI UR4, URZ, UR21, UR4 ;  /* 0x00000015ff047299 */ /* 0x000fe40008011604 */
[----:B------:R-:W-:-:S03]  /*27f0*/  @UP3 USHF.R.U32.HI UR5, URZ, UR9, UR10 ;  /* 0x00000009ff053299 */ /* 0x000fc6000801160a */
[----:B------:R-:W-:Y:S01]  /*2800*/  UMOV UR14, UR15 ;  /* 0x0000000f000e7c82 */ /* 0x000fe20008000000 */
[----:B------:R-:W-:Y:S02]  /*2810*/  USHF.R.U32.HI UR17, URZ, UR17, UR12 ;  /* 0x00000011ff117299 */ /* 0x000fe4000801160c */
[----:B------:R-:W-:Y:S02]  /*2820*/  USEL UR4, UR38, UR4, !UP0 ;  /* 0x0000000426047287 */ /* 0x000fe4000c000000 */
[----:B------:R-:W-:Y:S02]  /*2830*/  @UP3 USHF.R.U32.HI UR6, URZ, UR9, UR14 ;  /* 0x00000009ff063299 */ /* 0x000fe4000801160e */
[----:B------:R-:W-:Y:S02]  /*2840*/  UIMAD UR7, UR39, UR5, URZ ;  /* 0x00000005270772a4 */ /* 0x000fe4000f8e02ff */
[----:B------:R-:W-:Y:S02]  /*2850*/  USEL UR5, UR42, UR17, !UP2 ;  /* 0x000000112a057287 */ /* 0x000fe4000d000000 */
[----:B------:R-:W-:-:S02]  /*2860*/  UIMAD UR10, UR39, UR6, URZ ;  /* 0x00000006270a72a4 */ /* 0x000fc4000f8e02ff */
[----:B------:R-:W-:Y:S02]  /*2870*/  UISETP.GE.AND UP0, UPT, UR4, UR7, UPT ;  /* 0x000000070400728c */ /* 0x000fe4000bf06270 */
[----:B------:R-:W-:Y:S02]  /*2880*/  UIMAD.WIDE.U32 UR12, UR4, UR8, URZ ;  /* 0x00000008040c72a5 */ /* 0x000fe4000f8e00ff */
[----:B------:R-:W-:Y:S02]  /*2890*/  UISETP.GE.OR UP0, UPT, UR5, UR10, UP0 ;  /* 0x0000000a0500728c */ /* 0x000fe40008706670 */
[----:B------:R-:W-:Y:S02]  /*28a0*/  UIMAD.WIDE.U32 UR10, UR5, UR8, URZ ;  /* 0x00000008050a72a5 */ /* 0x000fe4000f8e00ff */
[----:B------:R-:W-:Y:S01]  /*28b0*/  UIADD3 UR12, UPT, UPT, -UR4, URZ, URZ ;  /* 0x000000ff040c7290 */ /* 0x000fe2000fffe1ff */
[----:B------:R-:W-:Y:S01]  /*28c0*/  UMOV UR8, UR13 ;  /* 0x0000000d00087c82 */ /* 0x000fe20008000000 */
[----:B------:R-:W-:-:S02]  /*28d0*/  UIADD3 UR10, UPT, UPT, -UR5, URZ, URZ ;  /* 0x000000ff050a7290 */ /* 0x000fc4000fffe1ff */
[----:B------:R-:W-:-:S03]  /*28e0*/  USHF.R.U32.HI UR8, URZ, UR9, UR8 ;  /* 0x00000009ff087299 */ /* 0x000fc60008011608 */
[----:B------:R-:W-:Y:S01]  /*28f0*/  @!UP0 UMOV UR7, UR11 ;  /* 0x0000000b00078c82 */ /* 0x000fe20008000000 */
[----:B------:R-:W-:Y:S02]  /*2900*/  UIMAD UR12, UR18, UR12, UR38 ;  /* 0x0000000c120c72a4 */ /* 0x000fe4000f8e0226 */
[----:B------:R-:W-:Y:S02]  /*2910*/  USEL UR8, UR4, UR8, !UP3 ;  /* 0x0000000804087287 */ /* 0x000fe4000d800000 */
[----:B------:R-:W-:Y:S02]  /*2920*/  @!UP0 USHF.R.U32.HI UR7, URZ, UR9, UR7 ;  /* 0x00000009ff078299 */ /* 0x000fe40008011607 */
[----:B------:R-:W-:Y:S02]  /*2930*/  UIADD3 UR9, UPT, UPT, -UR8, URZ, URZ ;  /* 0x000000ff08097290 */ /* 0x000fe4000fffe1ff */
[----:B------:R-:W-:Y:S02]  /*2940*/  @!UP0 USEL UR7, UR5, UR7, !UP3 ;  /* 0x0000000705078287 */ /* 0x000fe4000d800000 */
[----:B------:R-:W-:-:S02]  /*2950*/  UIMAD UR9, UR39, UR9, UR4 ;  /* 0x00000009270972a4 */ /* 0x000fc4000f8e0204 */
[----:B------:R-:W-:Y:S02]  /*2960*/  @!UP0 UIADD3 UR8, UPT, UPT, UR8, -UR7, URZ ;  /* 0x8000000708088290 */ /* 0x000fe4000fffe0ff */
[----:B------:R-:W-:Y:S02]  /*2970*/  @!UP0 UIMAD UR7, UR9, UR6, UR7 ;  /* 0x00000006090782a4 */ /* 0x000fe4000f8e0207 */
[----:B------:R-:W-:Y:S02]  /*2980*/  @!UP0 UIMAD UR4, UR39, UR8, UR5 ;  /* 0x00000008270482a4 */ /* 0x000fe4000f8e0205 */
[----:B------:R-:W-:Y:S02]  /*2990*/  UIMAD UR6, UR20, UR10, UR42 ;  /* 0x0000000a140672a4 */ /* 0x000fe4000f8e022a */
[----:B------:R-:W-:Y:S01]  /*29a0*/  UIMAD UR38, UR4, UR18, UR12 ;  /* 0x00000012042672a4 */ /* 0x000fe2000f8e020c */
[----:B------:R-:W-:Y:S02]  /*29b0*/  @!UP0 UMOV UR5, UR7 ;  /* 0x0000000700058c82 */ /* 0x000fe40008000000 */
[----:B------:R-:W-:-:S12]  /*29c0*/  UIMAD UR42, UR5, UR20, UR6 ;  /* 0x00000014052a72a4 */ /* 0x000fd8000f8e0206 */
.L_x_38:
[----:B------:R-:W1:Y:S02]  /*29d0*/  LDCU UR4, c[0x0][0xb30] ;  /* 0x00016600ff0477ac */ /* 0x000e640008000800 */
[----:B-1----:R-:W-:-:S09]  /*29e0*/  UISETP.NE.AND UP0, UPT, UR4, 0x1, UPT ;  /* 0x000000010400788c */ /* 0x002fd2000bf05270 */
[----:B------:R-:W-:Y:S05]  /*29f0*/  BRA.U UP0, `(.L_x_39) ;  /* 0x0000000100447547 */ /* 0x000fea000b800000 */
[----:B------:R-:W1:Y:S01]  /*2a00*/  LDCU.128 UR8, c[0x0][0xb10] ;  /* 0x00016200ff0877ac */ /* 0x000e620008000c00 */
[----:B------:R-:W2:Y:S01]  /*2a10*/  LDCU UR12, c[0x0][0xb0c] ;  /* 0x00016180ff0c77ac */ /* 0x000ea20008000800 */
[----:B------:R-:W3:Y:S01]  /*2a20*/  LDCU UR13, c[0x0][0xb20] ;  /* 0x00016400ff0d77ac */ /* 0x000ee20008000800 */
[----:B-1----:R-:W-:Y:S02]  /*2a30*/  UIMAD.WIDE.U32 UR6, UR42, UR8, URZ ;  /* 0x000000082a0672a5 */ /* 0x002fe4000f8e00ff */
[----:B------:R-:W-:Y:S02]  /*2a40*/  UIMAD.WIDE.U32 UR4, UR38, UR11, URZ ;  /* 0x0000000b260472a5 */ /* 0x000fe4000f8e00ff */
[----:B--2---:R-:W-:Y:S02]  /*2a50*/  UISETP.NE.AND UP2, UPT, UR12, 0x1, UPT ;  /* 0x000000010c00788c */ /* 0x004fe4000bf45270 */
[----:B------:R-:W-:Y:S01]  /*2a60*/  UISETP.NE.AND UP0, UPT, UR10, 0x1, UPT ;  /* 0x000000010a00788c */ /* 0x000fe2000bf05270 */
[----:B------:R-:W-:-:S02]  /*2a70*/  UMOV UR6, UR7 ;  /* 0x0000000700067c82 */ /* 0x000fc40008000000 */
[----:B------:R-:W-:Y:S01]  /*2a80*/  UMOV UR4, UR5 ;  /* 0x0000000500047c82 */ /* 0x000fe20008000000 */
[----:B------:R-:W-:Y:S02]  /*2a90*/  USHF.R.U32.HI UR6, URZ, UR9, UR6 ;  /* 0x00000009ff067299 */ /* 0x000fe40008011606 */
[----:B---3--:R-:W-:Y:S02]  /*2aa0*/  USHF.R.U32.HI UR4, URZ, UR13, UR4 ;  /* 0x0000000dff047299 */ /* 0x008fe40008011604 */
[----:B------:R-:W-:Y:S02]  /*2ab0*/  USEL UR5, UR42, UR6, !UP2 ;  /* 0x000000062a057287 */ /* 0x000fe4000d000000 */
[----:B------:R-:W-:-:S04]  /*2ac0*/  USEL UR4, UR38, UR4, !UP0 ;  /* 0x0000000426047287 */ /* 0x000fc8000c000000 */
[----:B------:R-:W-:Y:S02]  /*2ad0*/  UIADD3 UR6, UPT, UPT, UR5, -UR4, URZ ;  /* 0x8000000405067290 */ /* 0x000fe4000fffe0ff */
[----:B------:R-:W-:Y:S02]  /*2ae0*/  UIADD3 UR4, UPT, UPT, -UR5, UR4, URZ ;  /* 0x0000000405047290 */ /* 0x000fe4000fffe1ff */
[----:B------:R-:W-:Y:S02]  /*2af0*/  UIMAD UR38, UR6, UR10, UR38 ;  /* 0x0000000a062672a4 */ /* 0x000fe4000f8e0226 */
[----:B------:R-:W-:-:S12]  /*2b00*/  UIMAD UR42, UR4, UR12, UR42 ;  /* 0x0000000c042a72a4 */ /* 0x000fd8000f8e022a */
.L_x_39:
[----:B------:R-:W-:Y:S01]  /*2b10*/  R2UR UR5, R94 ;  /* 0x000000005e0572ca */ /* 0x000fe200000e0000 */
[----:B------:R-:W-:Y:S01]  /*2b20*/  UMOV UR27, UR34 ;  /* 0x00000022001b7c82 */ /* 0x000fe20008000000 */
[----:B------:R-:W-:Y:S02]  /*2b30*/  R2UR UR4, R93 ;  /* 0x000000005d0472ca */ /* 0x000fe400000e0000 */
[----:B------:R-:W-:Y:S02]  /*2b40*/  PLOP3.LUT P1, PT, PT, PT, PT, 0x80, 0x8 ;  /* 0x000000000008781c */ /* 0x000fe40003f2f070 */
[----:B------:R-:W-:-:S07]  /*2b50*/  LOP3.LUT R2, R2, 0x1, RZ, 0x3c, !PT ;  /* 0x0000000102027812 */ /* 0x000fce00078e3cff */
[----:B------:R-:W-:Y:S02]  /*2b60*/  UIADD3 UR52, UPT, UPT, UR42, UR5, URZ ;  /* 0x000000052a347290 */ /* 0x000fe4000fffe0ff */
[----:B------:R-:W-:Y:S01]  /*2b70*/  UIADD3 UR28, UPT, UPT, UR38, UR4, URZ ;  /* 0x00000004261c7290 */ /* 0x000fe2000fffe0ff */
[----:B------:R-:W-:Y:S11]  /*2b80*/  BRA.U UP1, `(.L_x_40) ;  /* 0xffffffed013c7547 */ /* 0x000ff6000b83ffff */
[----:B------:R-:W-:Y:S01]  /*2b90*/  UIADD3 UR25, UPT, UPT, UR25, 0x50, URZ ;  /* 0x0000005019197890 */ /* 0x000fe2000fffe0ff */
[----:B------:R-:W-:-:S03]  /*2ba0*/  MOV R3, UR23 ;  /* 0x0000001700037c02 */ /* 0x000fc60008000f00 */
[----:B------:R-:W-:Y:S01]  /*2bb0*/  ULEA UR4, UR26, UR25, 0x3 ;  /* 0x000000191a047291 */ /* 0x000fe2000f8e18ff */
[----:B------:R-:W-:-:S08]  /*2bc0*/  SHF.L.U32 R3, R3, 0x1f, RZ ;  /* 0x0000001f03037819 */ /* 0x000fd000000006ff */
[----:B------:R-:W1:Y:S02]  /*2bd0*/  SYNCS.PHASECHK.TRANS64.TRYWAIT P0, [UR4], R3 ;  /* 0x00000003ff0075a7 */ /* 0x000e640008001104 */
[----:B-1----:R-:W-:Y:S05]  /*2be0*/  @!P0 BRA `(.L_x_41) ;  /* 0x0000005c00788947 */ /* 0x002fea0003800000 */
.L_x_138:
[----:B------:R-:W-:-:S04]  /*2bf0*/  UIADD3 UR4, UPT, UPT, UR26, 0x1, URZ ;  /* 0x000000011a047890 */ /* 0x000fc8000fffe0ff */
[----:B------:R-:W-:-:S04]  /*2c00*/  UISETP.NE.AND UP0, UPT, UR4, 0xa, UPT ;  /* 0x0000000a0400788c */ /* 0x000fc8000bf05270 */
[----:B------:R-:W-:Y:S02]  /*2c10*/  USEL UR5, URZ, 0x1, UP0 ;  /* 0x00000001ff057887 */ /* 0x000fe40008000000 */
[----:B------:R-:W-:Y:S02]  /*2c20*/  USEL UR4, UR4, URZ, UP0 ;  /* 0x000000ff04047287 */ /* 0x000fe40008000000 */
[----:B------:R-:W-:Y:S02]  /*2c30*/  ULOP3.LUT UR6, UR23, UR5, URZ, 0x3c, !UPT ;  /* 0x0000000517067292 */ /* 0x000fe4000f8e3cff */
[----:B------:R-:W-:-:S04]  /*2c40*/  ULEA UR5, UR4, UR25, 0x3 ;  /* 0x0000001904057291 */ /* 0x000fc8000f8e18ff */
[----:B-1----:R-:W-:-:S04]  /*2c50*/  MOV R3, UR6 ;  /* 0x0000000600037c02 */ /* 0x002fc80008000f00 */
[----:B------:R-:W-:-:S04]  /*2c60*/  SHF.L.U32 R3, R3, 0x1f, RZ ;  /* 0x0000001f03037819 */ /* 0x000fc800000006ff */
[----:B------:R-:W1:Y:S02]  /*2c70*/  SYNCS.PHASECHK.TRANS64.TRYWAIT P0, [UR5], R3 ;  /* 0x00000003ff0075a7 */ /* 0x000e640008001105 */
[----:B-1----:R-:W-:Y:S05]  /*2c80*/  @!P0 BRA `(.L_x_42) ;  /* 0x0000005c00688947 */ /* 0x002fea0003800000 */
.L_x_140:
        /* <DEDUP_REMOVED lines=10> */
.L_x_142:
        /* <DEDUP_REMOVED lines=10> */
.L_x_144:
        /* <DEDUP_REMOVED lines=10> */
.L_x_146:
        /* <DEDUP_REMOVED lines=10> */
.L_x_148:
        /* <DEDUP_REMOVED lines=10> */
.L_x_150:
        /* <DEDUP_REMOVED lines=10> */
.L_x_152:
        /* <DEDUP_REMOVED lines=10> */
.L_x_154:
[----:B------:R-:W-:-:S04]  /*30f0*/  UIADD3 UR4, UPT, UPT, UR4, 0x1, URZ ;  /* 0x0000000104047890 */ /* 0x000fc8000fffe0ff */
[----:B------:R-:W-:-:S04]  /*3100*/  UISETP.NE.AND UP0, UPT, UR4, 0xa, UPT ;  /* 0x0000000a0400788c */ /* 0x000fc8000bf05270 */
[----:B------:R-:W-:Y:S02]  /*3110*/  USEL UR5, URZ, 0x1, UP0 ;  /* 0x00000001ff057887 */ /* 0x000fe40008000000 */
[----:B------:R-:W-:Y:S02]  /*3120*/  USEL UR4, UR4, URZ, UP0 ;  /* 0x000000ff04047287 */ /* 0x000fe40008000000 */
[----:B------:R-:W-:Y:S02]  /*3130*/  ULOP3.LUT UR5, UR6, UR5, URZ, 0x3c, !UPT ;  /* 0x0000000506057292 */ /* 0x000fe4000f8e3cff */
[----:B------:R-:W-:-:S04]  /*3140*/  ULEA UR4, UR4, UR25, 0x3 ;  /* 0x0000001904047291 */ /* 0x000fc8000f8e18ff */
[----:B------:R-:W-:Y:S02]  /*3150*/  IMAD.U32 R2, RZ, RZ, UR5 ;  /* 0x00000005ff027e24 */ /* 0x000fe4000f8e00ff */
[----:B-1----:R-:W-:-:S03]  /*3160*/  MOV R0, UR4 ;  /* 0x0000000400007c02 */ /* 0x002fc60008000f00 */
[----:B------:R-:W-:-:S07]  /*3170*/  SHF.L.U32 R3, R2, 0x1f, RZ ;  /* 0x0000001f02037819 */ /* 0x000fce00000006ff */
.L_x_50:
[----:B-1----:R1:W2:Y:S02]  /*3180*/  SYNCS.PHASECHK.TRANS64.TRYWAIT P0, [R0+URZ], R3 ;  /* 0x00000003000075a7 */ /* 0x0022a400080011ff */
[----:B--2---:R-:W-:Y:S05]  /*3190*/  @!P0 NANOSLEEP.SYNCS 0x989680 ;  /* 0x009896800000895d */ /* 0x004fea0003900000 */
[----:B------:R-:W2:Y:S02]  /*31a0*/  @!P0 SYNCS.PHASECHK.TRANS64 P0, [R0+URZ], R3 ;  /* 0x00000003000085a7 */ /* 0x000ea400080010ff */
[----:B--2---:R-:W-:Y:S05]  /*31b0*/  @P0 EXIT ;  /* 0x000000000000094d */ /* 0x004fea0003800000 */
[----:B------:R-:W-:Y:S05]  /*31c0*/  BRA `(.L_x_50) ;  /* 0xfffffffc00ec7947 */ /* 0x000fea000383ffff */
.L_x_22:
[----:B------:R-:W2:Y:S02]  /*31d0*/  S2UR UR4, SR_CgaCtaId ;  /* 0x00000000000479c3 */ /* 0x000ea40000008800 */
[----:B--2---:R-:W-:-:S04]  /*31e0*/  UISETP.NE.AND UP0, UPT, UR4, URZ, UPT ;  /* 0x000000ff0400728c */ /* 0x004fc8000bf05270 */
[----:B------:R-:W-:-:S09]  /*31f0*/  UISETP.NE.OR UP0, UPT, UR18, 0x1, UP0 ;  /* 0x000000011200788c */ /* 0x000fd20008705670 */
[----:B------:R-:W-:Y:S05]  /*3200*/  BRA.U UP0, `(.L_x_51) ;  /* 0x0000000100b47547 */ /* 0x000fea000b800000 */
[----:B------:R-:W2:Y:S01]  /*3210*/  S2UR UR5, SR_CgaCtaId ;  /* 0x00000000000579c3 */ /* 0x000ea20000008800 */
[----:B------:R-:W-:Y:S01]  /*3220*/  UMOV UR4, 0x400 ;  /* 0x0000040000047882 */ /* 0x000fe20000000000 */
[----:B------:R-:W-:Y:S01]  /*3230*/  HFMA2 R2, -RZ, RZ, 0, 5.9604644775390625e-08 ;  /* 0x00000001ff027431 */ /* 0x000fe200000001ff */
[----:B------:R-:W-:Y:S01]  /*3240*/  ISETP.GE.U32.AND P0, PT, R3, 0x2, PT ;  /* 0x000000020300780c */ /* 0x000fe20003f06070 */
[----:B------:R-:W-:Y:S01]  /*3250*/  IMAD.MOV.U32 R8, RZ, RZ, RZ ;  /* 0x000000ffff087224 */ /* 0x000fe200078e00ff */
[----:B--2---:R-:W-:-:S04]  /*3260*/  ULEA UR4, UR5, UR4, 0x18 ;  /* 0x0000000405047291 */ /* 0x004fc8000f8ec0ff */
[----:B------:R-:W-:Y:S02]  /*3270*/  UIADD3 UR5, UPT, UPT, UR4, 0xe8, URZ ;  /* 0x000000e804057890 */ /* 0x000fe4000fffe0ff */
[----:B------:R-:W-:Y:S02]  /*3280*/  UIADD3 UR8, UPT, UPT, UR4, 0xe0, URZ ;  /* 0x000000e004087890 */ /* 0x000fe4000fffe0ff */
[----:B------:R-:W-:-:S12]  /*3290*/  UPRMT UR5, URZ, 0x654, UR5 ;  /* 0x00000654ff057896 */ /* 0x000fd80008000005 */
.L_x_54:
[----:B------:R-:W-:Y:S01]  /*32a0*/  SHF.L.U32 R7, R2, 0x1f, RZ ;  /* 0x0000001f02077819 */ /* 0x000fe200000006ff */
[----:B------:R-:W-:Y:S02]  /*32b0*/  IMAD.U32 R4, RZ, RZ, UR8 ;  /* 0x00000008ff047e24 */ /* 0x000fe4000f8e00ff */
[----:B------:R-:W-:Y:S01]  /*32c0*/  @!P0 IMAD.MOV.U32 R5, RZ, RZ, 0x10 ;  /* 0x00000010ff058424 */ /* 0x000fe200078e00ff */
[----:B------:R-:W2:Y:S02]  /*32d0*/  SYNCS.PHASECHK.TRANS64.TRYWAIT P1, [UR4+0xe8], R7 ;  /* 0x0000e807ff0075a7 */ /* 0x000ea40008021104 */
[----:B------:R-:W-:-:S04]  /*32e0*/  PRMT R9, R3, 0x654, R4 ;  /* 0x0000065403097816 */ /* 0x000fc80000000004 */
[----:B------:R-:W-:Y:S01]  /*32f0*/  SEL R0, R9, R0, !P0 ;  /* 0x0000000009007207 */ /* 0x000fe20004000000 */
[----:B--2---:R-:W-:Y:S06]  /*3300*/  @!P1 BRA `(.L_x_52) ;  /* 0x0000005800889947 */ /* 0x004fec0003800000 */
.L_x_156:
[----:B------:R-:W-:Y:S01]  /*3310*/  UIADD3 UR6, UPT, UPT, UR4, 0x120, URZ ;  /* 0x0000012004067890 */ /* 0x000fe2000fffe0ff */
[----:B------:R3:W-:Y:S01]  /*3320*/  @!P0 SYNCS.ARRIVE.TRANS64.RED RZ, [R0+URZ], R5 ;  /* 0x0000000500ff89a7 */ /* 0x0007e200080004ff */
[----:B------:R-:W-:Y:S01]  /*3330*/  UIADD3 UR7, UPT, UPT, UR4, 0xe0, URZ ;  /* 0x000000e004077890 */ /* 0x000fe2000fffe0ff */
[----:B------:R-:W-:-:S08]  /*3340*/  LOP3.LUT R2, R2, 0x1, RZ, 0x3c, !PT ;  /* 0x0000000102027812 */ /* 0x000fd000078e3cff */
[----:B------:R-:W-:Y:S06]  /*3350*/  UGETNEXTWORKID.BROADCAST [UR6], [UR7] ;  /* 0x00000000060073ca */ /* 0x000fec0008000100 */
[----:B---3--:R-:W-:-:S04]  /*3360*/  SHF.L.U32 R5, R8, 0x1f, RZ ;  /* 0x0000001f08057819 */ /* 0x008fc800000006ff */
[----:B------:R-:W3:Y:S02]  /*3370*/  SYNCS.PHASECHK.TRANS64.TRYWAIT P1, [UR4+0xe0], R5 ;  /* 0x0000e005ff0075a7 */ /* 0x000ee40008021104 */
[----:B---3--:R-:W-:Y:S05]  /*3380*/  @!P1 BRA `(.L_x_53) ;  /* 0x0000005800809947 */ /* 0x008fea0003800000 */
.L_x_158:
[----:B--2---:R-:W2:Y:S01]  /*3390*/  LDS.128 R4, [UR4+0x120] ;  /* 0x00012004ff047984 */ /* 0x004ea20008000c00 */
[----:B------:R-:W-:Y:S01]  /*33a0*/  LOP3.LUT R8, R8, 0x1, RZ, 0x3c, !PT ;  /* 0x0000000108087812 */ /* 0x000fe200078e3cff */
[----:B------:R-:W-:Y:S01]  /*33b0*/  @!PT LDS RZ, [RZ] ;  /* 0x00000000fffff984 */ /* 0x000fe20000000800 */
[----:B------:R-:W-:Y:S01]  /*33c0*/  @!PT LDS RZ, [RZ] ;  /* 0x00000000fffff984 */ /* 0x000fe20000000800 */
[----:B------:R-:W-:Y:S01]  /*33d0*/  @!PT LDS RZ, [RZ] ;  /* 0x00000000fffff984 */ /* 0x000fe20000000800 */
[----:B------:R-:W-:Y:S01]  /*33e0*/  @!PT LDS RZ, [RZ] ;  /* 0x00000000fffff984 */ /* 0x000fe20000000800 */
[----:B------:R3:W-:Y:S06]  /*33f0*/  MEMBAR.ALL.CTA ;  /* 0x0000000000007992 */ /* 0x0007ec0000008000 */
[----:B---3--:R-:W3:Y:S02]  /*3400*/  FENCE.VIEW.ASYNC.S ;  /* 0x00000000000073c6 */ /* 0x008ee40000000000 */
[----:B---3--:R-:W-:Y:S01]  /*3410*/  SYNCS.ARRIVE.TRANS64.RED.A1T0 RZ, [UR5], RZ ;  /* 0x000000ffffff79a7 */ /* 0x008fe20008100405 */
[----:B--2---:R-:W-:-:S13]  /*3420*/  LOP3.LUT P1, RZ, R6, 0x1, RZ, 0xc0, !PT ;  /* 0x0000000106ff7812 */ /* 0x004fda000782c0ff */
[----:B------:R-:W-:Y:S05]  /*3430*/  @P1 BRA `(.L_x_54) ;  /* 0xfffffffc00981947 */ /* 0x000fea000383ffff */
[----:B------:R-:W-:-:S04]  /*3440*/  SHF.L.U32 R0, R2, 0x1f, RZ ;  /* 0x0000001f02007819 */ /* 0x000fc800000006ff */
[----:B------:R-:W2:Y:S02]  /*3450*/  SYNCS.PHASECHK.TRANS64 P0, [UR4+0xe8], R0 ;  /* 0x0000e800ff0075a7 */ /* 0x000ea40008001004 */
[----:B-12---:R-:W-:Y:S05]  /*3460*/  @P0 EXIT ;  /* 0x000000000000094d */ /* 0x006fea0003800000 */
[----:B------:R-:W-:-:S07]  /*3470*/  MOV R0, UR4 ;  /* 0x0000000400007c02 */ /* 0x000fce0008000f00 */
.L_x_55:
[----:B-1----:R-:W-:-:S04]  /*3480*/  SHF.L.U32 R3, R2, 0x1f, RZ ;  /* 0x0000001f02037819 */ /* 0x002fc800000006ff */
[----:B------:R1:W2:Y:S03]  /*3490*/  SYNCS.PHASECHK.TRANS64.TRYWAIT P0, [R0+URZ+0xe8], R3 ;  /* 0x0000e803000075a7 */ /* 0x0002a600080011ff */
[----:B--2---:R-:W-:Y:S05]  /*34a0*/  @!P0 NANOSLEEP.SYNCS 0x989680 ;  /* 0x009896800000895d */ /* 0x004fea0003900000 */
[----:B------:R-:W2:Y:S02]  /*34b0*/  @!P0 SYNCS.PHASECHK.TRANS64 P0, [R0+URZ+0xe8], R3 ;  /* 0x0000e803000085a7 */ /* 0x000ea400080010ff */
[----:B--2---:R-:W-:Y:S05]  /*34c0*/  @P0 EXIT ;  /* 0x000000000000094d */ /* 0x004fea0003800000 */
[----:B------:R-:W-:Y:S05]  /*34d0*/  BRA `(.L_x_55) ;  /* 0xfffffffc00e87947 */ /* 0x000fea000383ffff */
.L_x_51:
[----:B------:R-:W-:Y:S05]  /*34e0*/  BRA.U UP4, `(.L_x_56) ;  /* 0x0000001104a47547 */ /* 0x000fea000b800000 */
[----:B------:R-:W2:Y:S01]  /*34f0*/  S2UR UR4, SR_CgaCtaId ;  /* 0x00000000000479c3 */ /* 0x000ea20000008800 */
[----:B------:R-:W-:Y:S01]  /*3500*/  UMOV UR5, 0x40 ;  /* 0x0000004000057882 */ /* 0x000fe20000000000 */
[----:B------:R-:W-:Y:S01]  /*3510*/  NOP ;  /* 0x0000000000007918 */ /* 0x000fe20000000000 */
[----:B------:R-:W-:Y:S01]  /*3520*/  UMOV UR6, 0x400 ;  /* 0x0000040000067882 */ /* 0x000fe20000000000 */
[----:B--2---:R-:W-:Y:S02]  /*3530*/  ULEA UR5, UR4, UR5, 0x18 ;  /* 0x0000000504057291 */ /* 0x004fe4000f8ec0ff */
[----:B------:R-:W-:-:S07]  /*3540*/  ULEA UR6, UR4, UR6, 0x18 ;  /* 0x0000000604067291 */ /* 0x000fce000f8ec0ff */
[----:B------:R-:W2:Y:S02]  /*3550*/  LDS.U8 R3, [UR5+0x1c] ;  /* 0x00001c05ff037984 */ /* 0x000ea40008000000 */
[----:B--2---:R-:W-:-:S13]  /*3560*/  ISETP.NE.AND P0, PT, R3, RZ, PT ;  /* 0x000000ff0300720c */ /* 0x004fda0003f05270 */
[----:B------:R-:W-:Y:S05]  /*3570*/  @P0 BRA `(.L_x_57) ;  /* 0x0000000400080947 */ /* 0x000fea0003800000 */
[----:B------:R-:W-:Y:S02]  /*3580*/  UISETP.NE.U32.AND UP1, UPT, UR38, 0x1, UPT ;  /* 0x000000012600788c */ /* 0x000fe4000bf25070 */
[----:B------:R-:W-:-:S07]  /*3590*/  UIADD3 UR7, UPT, UPT, UR5, 0x8, URZ ;  /* 0x0000000805077890 */ /* 0x000fce000fffe0ff */
[----:B------:R-:W-:Y:S05]  /*35a0*/  BRA.U !UP1, `(.L_x_58) ;  /* 0x00000001099c7547 */ /* 0x000fea000b800000 */
[----:B------:R-:W-:Y:S01]  /*35b0*/  ELECT P0, URZ, PT ;  /* 0x0000000000ff782f */ /* 0x000fe20003800000 */
[----:B------:R-:W-:-:S12]  /*35c0*/  BSSY B0, `(.L_x_58) ;  /* 0x0000025000007945 */ /* 0x000fd80003800000 */
[----:B------:R-:W-:Y:S05]  /*35d0*/  @!P0 BRA `(.L_x_59) ;  /* 0x00000000008c8947 */ /* 0x000fea0003800000 */
[----:B------:R-:W-:-:S05]  /*35e0*/  UMOV UR4, 0x10 ;  /* 0x0000001000047882 */ /* 0x000fca0000000000 */
[----:B------:R-:W-:Y:S04]  /*35f0*/  DEPBAR.LE SB2, 0x36 ;  /* 0x0000ad800000791a */ /* 0x000fe80000000000 */
[----:B------:R-:W2:Y:S02]  /*3600*/  UTCATOMSWS.2CTA.FIND_AND_SET.ALIGN UP0, UR4, UR4 ;  /* 0x00000004000475e3 */ /* 0x000ea40008200800 */
[----:B--2---:R-:W-:Y:S01]  /*3610*/  MOV R10, UR4 ;  /* 0x00000004000a7c02 */ /* 0x004fe20008000f00 */
[----:B------:R-:W-:Y:S06]  /*3620*/  BRA.U UP0, `(.L_x_60) ;  /* 0x0000000100187547 */ /* 0x000fec000b800000 */
.L_x_61:
[----:B------:R-:W-:Y:S05]  /*3630*/  NANOSLEEP 0x64 ;  /* 0x000000640000795d */ /* 0x000fea0003800000 */
[----:B------:R-:W-:-:S05]  /*3640*/  UMOV UR4, 0x10 ;  /* 0x0000001000047882 */ /* 0x000fca0000000000 */
[----:B------:R-:W-:Y:S04]  /*3650*/  DEPBAR.LE SB2, 0x36 ;  /* 0x0000ad800000791a */ /* 0x000fe80000000000 */
[----:B------:R-:W2:Y:S02]  /*3660*/  UTCATOMSWS.2CTA.FIND_AND_SET.ALIGN UP0, UR4, UR4 ;  /* 0x00000004000475e3 */ /* 0x000ea40008200800 */
[----:B--2---:R-:W-:Y:S01]  /*3670*/  MOV R10, UR4 ;  /* 0x00000004000a7c02 */ /* 0x004fe20008000f00 */
[----:B------:R-:W-:Y:S05]  /*3680*/  BRA.U !UP0, `(.L_x_61) ;  /* 0xfffffffd08e87547 */ /* 0x000fea000b83ffff */
.L_x_60:
[----:B------:R-:W2:Y:S01]  /*3690*/  LDS R6, [UR5+0x10] ;  /* 0x00001005ff067984 */ /* 0x000ea20008000800 */
[----:B------:R-:W-:Y:S01]  /*36a0*/  IMAD.U32 R3, RZ, RZ, UR6 ;  /* 0x00000006ff037e24 */ /* 0x000fe2000f8e00ff */
[----:B------:R-:W-:-:S03]  /*36b0*/  MOV R4, UR37 ;  /* 0x0000002500047c02 */ /* 0x000fc60008000f00 */
[----:B------:R-:W-:Y:S01]  /*36c0*/  VIADD R3, R3, 0x130 ;  /* 0x0000013003037836 */ /* 0x000fe20000000000 */
[----:B--2---:R-:W-:-:S04]  /*36d0*/  SHF.L.U32 R6, R6, 0x1f, RZ ;  /* 0x0000001f06067819 */ /* 0x004fc800000006ff */
[----:B------:R-:W2:Y:S02]  /*36e0*/  SYNCS.PHASECHK.TRANS64.TRYWAIT P0, [UR5+0x8], R6 ;  /* 0x00000806ff0075a7 */ /* 0x000ea40008001105 */
[----:B--2---:R-:W-:Y:S05]  /*36f0*/  @P0 BRA `(.L_x_62) ;  /* 0x0000000000080947 */ /* 0x004fea0003800000 */
[----:B------:R-:W2:Y:S02]  /*3700*/  SYNCS.PHASECHK.TRANS64.TRYWAIT P0, [UR5+0x8], R6 ;  /* 0x00000806ff0075a7 */ /* 0x000ea40008001105 */
[----:B--2---:R-:W-:Y:S05]  /*3710*/  @!P0 BRA `(.L_x_63) ;  /* 0x0000005400b48947 */ /* 0x004fea0003800000 */
.L_x_62:
[----:B------:R-:W-:Y:S01]  /*3720*/  PRMT R4, R4, 0x654, R3 ;  /* 0x0000065404047816 */ /* 0x000fe20000000003 */
[----:B------:R-:W-:Y:S01]  /*3730*/  HFMA2 R3, -RZ, RZ, 0, 5.9604644775390625e-08 ;  /* 0x00000001ff037431 */ /* 0x000fe200000001ff */
[----:B------:R-:W-:Y:S01]  /*3740*/  UPRMT UR4, UR37, 0x654, UR7 ;  /* 0x0000065425047896 */ /* 0x000fe20008000007 */
[----:B------:R-:W-:Y:S02]  /*3750*/  IMAD.MOV.U32 R7, RZ, RZ, 0xffff ;  /* 0x0000ffffff077424 */ /* 0x000fe400078e00ff */
[----:B--2---:R-:W-:Y:S02]  /*3760*/  IMAD.MOV.U32 R6, RZ, RZ, 0x4 ;  /* 0x00000004ff067424 */ /* 0x004fe400078e00ff */
[----:B------:R-:W-:Y:S01]  /*3770*/  IMAD.SHL.U32 R9, R10, 0x20, RZ ;  /* 0x000000200a097824 */ /* 0x000fe200078e00ff */
[----:B------:R-:W-:Y:S02]  /*3780*/  MOV R5, UR4 ;  /* 0x0000000400057c02 */ /* 0x000fe40008000f00 */
[-C--:B------:R-:W-:Y:S01]  /*3790*/  SHF.L.U32 R8, R7, R10.reuse, RZ ;  /* 0x0000000a07087219 */ /* 0x080fe200000006ff */
[----:B------:R2:W-:Y:S01]  /*37a0*/  SYNCS.ARRIVE.TRANS64.RED RZ, [UR4], R6 ;  /* 0x00000006ffff79a7 */ /* 0x0005e20008000404 */
[----:B------:R-:W-:Y:S01]  /*37b0*/  SHF.L.U32 R7, R3, R10, RZ ;  /* 0x0000000a03077219 */ /* 0x000fe200000006ff */
[----:B------:R2:W-:Y:S04]  /*37c0*/  STS [UR6+0x130], R9 ;  /* 0x00013009ff007988 */ /* 0x0005e80008000806 */
[----:B------:R2:W-:Y:S04]  /*37d0*/  STAS [R4.64], R10 ;  /* 0x0000000a04007dbd */ /* 0x0005e8000c0008ff */
[----:B------:R2:W-:Y:S04]  /*37e0*/  ATOMS.OR RZ, [UR5+0x14], R8 ;  /* 0x00001408ffff798c */ /* 0x0005e8000b000005 */
[----:B------:R2:W-:Y:S04]  /*37f0*/  ATOMS.OR RZ, [UR5+0x18], R7 ;  /* 0x00001807ffff798c */ /* 0x0005e8000b000005 */
[----:B------:R2:W-:Y:S02]  /*3800*/  ATOMS.XOR RZ, [UR5+0x10], R3 ;  /* 0x00001003ffff798c */ /* 0x0005e4000b800005 */
.L_x_59:
[----:B-1----:R-:W-:Y:S05]  /*3810*/  BSYNC B0 ;  /* 0x0000000000007941 */ /* 0x002fea0003800000 */
.L_x_58:
[----:B------:R-:W-:Y:S05]  /*3820*/  BRA.U UP1, `(.L_x_64) ;  /* 0x00000001016c7547 */ /* 0x000fea000b800000 */
[----:B------:R-:W-:-:S03]  /*3830*/  UMOV UR4, 0xffffffff ;  /* 0xffffffff00047882 */ /* 0x000fc60000000000 */
[----:B------:R-:W-:Y:S05]  /*3840*/  BRA.DIV UR4, `(.L_x_65) ;  /* 0x0000005604807947 */ /* 0x000fea000b800000 */
[----:B------:R-:W-:-:S13]  /*3850*/  ELECT P6, URZ, PT ;  /* 0x0000000000ff782f */ /* 0x000fda00038c0000 */
.L_x_161:
[----:B------:R-:W-:Y:S05]  /*3860*/  @!P6 BRA `(.L_x_64) ;  /* 0x00000000005ce947 */ /* 0x000fea0003800000 */
[----:B--2---:R-:W2:Y:S02]  /*3870*/  LDS R4, [UR5+0x10] ;  /* 0x00001005ff047984 */ /* 0x004ea40008000800 */
[----:B--2---:R-:W-:-:S04]  /*3880*/  SHF.L.U32 R4, R4, 0x1f, RZ ;  /* 0x0000001f04047819 */ /* 0x004fc800000006ff */
[----:B------:R-:W2:Y:S02]  /*3890*/  SYNCS.PHASECHK.TRANS64.TRYWAIT P0, [UR5+0x8], R4 ;  /* 0x00000804ff0075a7 */ /* 0x000ea40008001105 */
[----:B--2---:R-:W-:Y:S05]  /*38a0*/  @P0 BRA `(.L_x_66) ;  /* 0x0000000000080947 */ /* 0x004fea0003800000 */
[----:B------:R-:W2:Y:S02]  /*38b0*/  SYNCS.PHASECHK.TRANS64.TRYWAIT P0, [UR5+0x8], R4 ;  /* 0x00000804ff0075a7 */ /* 0x000ea40008001105 */
[----:B--2---:R-:W-:Y:S05]  /*38c0*/  @!P0 BRA `(.L_x_67) ;  /* 0x0000005400808947 */ /* 0x004fea0003800000 */
.L_x_66:
[----:B------:R-:W3:Y:S01]  /*38d0*/  LDS R6, [UR6+0x130] ;  /* 0x00013006ff067984 */ /* 0x000ee20008000800 */
[----:B--2---:R-:W-:Y:S02]  /*38e0*/  HFMA2 R3, -RZ, RZ, 0, 5.9604644775390625e-08 ;  /* 0x00000001ff037431 */ /* 0x004fe400000001ff */
[----:B------:R-:W-:Y:S01]  /*38f0*/  IMAD.MOV.U32 R4, RZ, RZ, 0xffff ;  /* 0x0000ffffff047424 */ /* 0x000fe200078e00ff */
[----:B------:R-:W-:Y:S01]  /*3900*/  UPRMT UR4, UR37, 0x654, UR7 ;  /* 0x0000065425047896 */ /* 0x000fe20008000007 */
[----:B---3--:R-:W-:-:S03]  /*3910*/  IMAD.SHL.U32 R5, R6, 0x20, RZ ;  /* 0x0000002006057824 */ /* 0x008fc600078e00ff */
[-C--:B------:R-:W-:Y:S02]  /*3920*/  SHF.L.U32 R4, R4, R6.reuse, RZ ;  /* 0x0000000604047219 */ /* 0x080fe400000006ff */
[----:B------:R-:W-:Y:S01]  /*3930*/  SHF.L.U32 R6, R3, R6, RZ ;  /* 0x0000000603067219 */ /* 0x000fe200000006ff */
[----:B------:R3:W-:Y:S04]  /*3940*/  STS [UR6+0x130], R5 ;  /* 0x00013005ff007988 */ /* 0x0007e80008000806 */
[----:B------:R3:W-:Y:S04]  /*3950*/  ATOMS.OR RZ, [UR5+0x14], R4 ;  /* 0x00001404ffff798c */ /* 0x0007e8000b000005 */
[----:B------:R3:W-:Y:S01]  /*3960*/  ATOMS.OR RZ, [UR5+0x18], R6 ;  /* 0x00001806ffff798c */ /* 0x0007e2000b000005 */
[----:B------:R-:W-:Y:S03]  /*3970*/  SYNCS.ARRIVE.TRANS64.RED.A1T0 RZ, [UR4], RZ ;  /* 0x000000ffffff79a7 */ /* 0x000fe60008100404 */
[----:B------:R3:W-:Y:S01]  /*3980*/  ATOMS.XOR RZ, [UR5+0x10], R3 ;  /* 0x00001003ffff798c */ /* 0x0007e2000b800005 */
[----:B------:R-:W-:Y:S05]  /*3990*/  BRA `(.L_x_64) ;  /* 0x0000000000107947 */ /* 0x000fea0003800000 */
.L_x_57:
[----:B------:R-:W-:Y:S02]  /*39a0*/  MOV R3, 0xffffffff ;  /* 0xffffffff00037802 */ /* 0x000fe40000000f00 */
[----:B------:R-:W-:-:S03]  /*39b0*/  MOV R4, 0x39e0 ;  /* 0x000039e000047802 */ /* 0x000fc60000000f00 */
[----:B------:R2:W-:Y:S04]  /*39c0*/  STS [UR6+0x130], R3 ;  /* 0x00013003ff007988 */ /* 0x0005e80008000806 */
[----:B-12--5:R-:W-:Y:S05]  /*39d0*/  CALL.REL.NOINC `($__internal_1_$__cuda_sm10x_tcgen05_guardrail_trap_phase_invalid_during_alloc) ;  /* 0x0000005800bc7944 */ /* 0x026fea0003c00000 */
.L_x_64:
[----:B------:R-:W-:Y:S05]  /*39e0*/  WARPSYNC.ALL ;  /* 0x0000000000007948 */ /* 0x000fea0003800000 */
[----:B------:R-:W4:Y:S01]  /*39f0*/  S2UR UR20, SR_CgaCtaId ;  /* 0x00000000001479c3 */ /* 0x000f220000008800 */
[----:B------:R-:W-:Y:S01]  /*3a00*/  UMOV UR4, 0x400 ;  /* 0x0000040000047882 */ /* 0x000fe20000000000 */
[----:B------:R-:W-:-:S06]  /*3a10*/  NOP ;  /* 0x0000000000007918 */ /* 0x000fcc0000000000 */
[----:B------:R-:W-:Y:S06]  /*3a20*/  BAR.ARV 0x6, 0xa0 ;  /* 0x0182800000007b1d */ /* 0x000fec0000002000 */
[----:B------:R-:W1:Y:S01]  /*3a30*/  LDCU.64 UR6, c[0x0][0x388] ;  /* 0x00007100ff0677ac */ /* 0x000e620008000a00 */
[----:B------:R-:W-:Y:S01]  /*3a40*/  LOP3.LUT R2, R2, 0xffff, RZ, 0xc0, !PT ;  /* 0x0000ffff02027812 */ /* 0x000fe200078ec0ff */
[----:B--2---:R-:W-:Y:S01]  /*3a50*/  IMAD.MOV.U32 R8, RZ, RZ, 0x1 ;  /* 0x00000001ff087424 */ /* 0x004fe200078e00ff */
[----:B------:R-:W-:Y:S01]  /*3a60*/  LOP3.LUT R0, R0, 0xffff, RZ, 0xc0, !PT ;  /* 0x0000ffff00007812 */ /* 0x000fe200078ec0ff */
[----:B------:R-:W-:Y:S01]  /*3a70*/  UMOV UR24, URZ ;  /* 0x000000ff00187c82 */ /* 0x000fe20008000000 */
[----:B------:R-:W-:Y:S01]  /*3a80*/  R2UR UR21, R2 ;  /* 0x00000000021572ca */ /* 0x000fe200000e0000 */
[----:B------:R-:W-:Y:S01]  /*3a90*/  IMAD.MOV.U32 R2, RZ, RZ, RZ ;  /* 0x000000ffff027224 */ /* 0x000fe200078e00ff */
[----:B------:R-:W-:Y:S01]  /*3aa0*/  R2UR UR35, R0 ;  /* 0x00000000002372ca */ /* 0x000fe200000e0000 */
[----:B------:R-:W-:Y:S01]  /*3ab0*/  IMAD.MOV.U32 R0, RZ, RZ, RZ ;  /* 0x000000ffff007224 */ /* 0x000fe200078e00ff */
[----:B------:R-:W-:Y:S01]  /*3ac0*/  UMOV UR19, URZ ;  /* 0x000000ff00137c82 */ /* 0x000fe20008000000 */
[----:B----4-:R-:W-:-:S02]  /*3ad0*/  ULEA UR20, UR20, UR4, 0x18 ;  /* 0x0000000414147291 */ /* 0x010fc4000f8ec0ff */
[----:B------:R-:W-:Y:S02]  /*3ae0*/  UISETP.NE.AND UP3, UPT, UR38, URZ, UPT ;  /* 0x000000ff2600728c */ /* 0x000fe4000bf65270 */
[----:B------:R-:W-:Y:S01]  /*3af0*/  UIADD3 UR34, UPT, UPT, UR20, 0xe8, URZ ;  /* 0x000000e814227890 */ /* 0x000fe2000fffe0ff */
[----:B------:R-:W-:Y:S01]  /*3b00*/  UMOV UR32, 0x0 ;  /* 0x0000000000207882 */ /* 0x000fe20000000000 */
[----:B------:R-:W-:Y:S01]  /*3b10*/  UMOV UR33, 0x10100010 ;  /* 0x1010001000217882 */ /* 0x000fe20000000000 */
[----:B-1----:R-:W-:Y:S02]  /*3b20*/  UIADD3 UR4, UPT, UPT, UR6, 0x3f, URZ ;  /* 0x0000003f06047890 */ /* 0x002fe4000fffe0ff */
[----:B---3--:R-:W1:Y:S01]  /*3b30*/  LDS R3, [UR20+0x130] ;  /* 0x00013014ff037984 */ /* 0x008e620008000800 */
[----:B------:R-:W2:Y:S01]  /*3b40*/  LDCU UR6, c[0x0][0x390] ;  /* 0x00007200ff0677ac */ /* 0x000ea20008000800 */
[----:B------:R-:W-:Y:S02]  /*3b50*/  USHF.R.S32.HI UR5, URZ, 0x1f, UR4 ;  /* 0x0000001fff057899 */ /* 0x000fe40008011404 */
[----:B------:R-:W-:-:S02]  /*3b60*/  UPRMT UR34, URZ, 0x654, UR34 ;  /* 0x00000654ff227896 */ /* 0x000fc40008000022 */
[----:B------:R-:W-:Y:S02]  /*3b70*/  ULEA.HI UR4, UR5, UR4, URZ, 0x6 ;  /* 0x0000000405047291 */ /* 0x000fe4000f8f30ff */
[----:B------:R-:W-:Y:S02]  /*3b80*/  UIADD3 UR5, UPT, UPT, UR20, 0x6400, URZ ;  /* 0x0000640014057890 */ /* 0x000fe4000fffe0ff */
[----:B------:R-:W-:Y:S02]  /*3b90*/  USHF.R.S32.HI UR4, URZ, 0x6, UR4 ;  /* 0x00000006ff047899 */ /* 0x000fe40008011404 */
[----:B------:R-:W-:Y:S02]  /*3ba0*/  USHF.R.U32.HI UR5, URZ, 0x4, UR5 ;  /* 0x00000004ff057899 */ /* 0x000fe40008011605 */
[----:B------:R-:W-:Y:S02]  /*3bb0*/  UIMAD UR7, UR4, UR7, URZ ;  /* 0x00000007040772a4 */ /* 0x000fe4000f8e02ff */
[----:B------:R-:W-:-:S02]  /*3bc0*/  UIADD3 UR4, UPT, UPT, UR20, 0x2e400, URZ ;  /* 0x0002e40014047890 */ /* 0x000fc4000fffe0ff */
[----:B------:R-:W-:Y:S02]  /*3bd0*/  ULOP3.LUT UR5, UR5, 0x3fff, URZ, 0xc0, !UPT ;  /* 0x00003fff05057892 */ /* 0x000fe4000f8ec0ff */
[----:B------:R-:W-:Y:S02]  /*3be0*/  USHF.R.U32.HI UR4, URZ, 0x4, UR4 ;  /* 0x00000004ff047899 */ /* 0x000fe40008011604 */
[----:B------:R-:W-:Y:S02]  /*3bf0*/  ULOP3.LUT UR22, UR5, 0x10000, URZ, 0xfc, !UPT ;  /* 0x0001000005167892 */ /* 0x000fe4000f8efcff */
[----:B------:R-:W-:Y:S02]  /*3c00*/  ULOP3.LUT UR23, UR4, 0x3fff, URZ, 0xc0, !UPT ;  /* 0x00003fff04177892 */ /* 0x000fe4000f8ec0ff */
[----:B--2---:R-:W-:Y:S02]  /*3c10*/  UIMAD UR4, UR7, UR6, URZ ;  /* 0x00000006070472a4 */ /* 0x004fe4000f8e02ff */
[----:B------:R-:W-:-:S02]  /*3c20*/  ULOP3.LUT UR23, UR23, 0x10000, URZ, 0xfc, !UPT ;  /* 0x0001000017177892 */ /* 0x000fc4000f8efcff */
[----:B------:R-:W-:Y:S02]  /*3c30*/  UIADD3 UR36, UPT, UPT, UR4, -0x1, URZ ;  /* 0xffffffff04247890 */ /* 0x000fe4000fffe0ff */
[----:B------:R-:W-:Y:S01]  /*3c40*/  UISETP.GE.AND UP4, UPT, UR4, 0x1, UPT ;  /* 0x000000010400788c */ /* 0x000fe2000bf86270 */
[----:B------:R-:W-:Y:S01]  /*3c50*/  UMOV UR30, 0x0 ;  /* 0x00000000001e7882 */ /* 0x000fe20000000000 */
[----:B------:R-:W-:Y:S01]  /*3c60*/  UMOV UR31, 0x10100010 ;  /* 0x10100010001f7882 */ /* 0x000fe20000000000 */
[----:B------:R-:W-:Y:S01]  /*3c70*/  UMOV UR28, 0x0 ;  /* 0x00000000001c7882 */ /* 0x000fe20000000000 */
[C---:B-1----:R-:W-:Y:S01]  /*3c80*/  VIADD R5, R3.reuse, 0x40 ;  /* 0x0000004003057836 */ /* 0x042fe20000000000 */
[----:B------:R-:W-:Y:S01]  /*3c90*/  LOP3.LUT R4, R3, 0xffff, RZ, 0xc0, !PT ;  /* 0x0000ffff03047812 */ /* 0x000fe200078ec0ff */
[----:B------:R-:W-:Y:S01]  /*3ca0*/  UMOV UR29, 0x10100010 ;  /* 0x10100010001d7882 */ /* 0x000fe20000000000 */
[----:B------:R-:W-:Y:S01]  /*3cb0*/  UMOV UR26, 0x0 ;  /* 0x00000000001a7882 */ /* 0x000fe20000000000 */
[----:B------:R-:W-:Y:S01]  /*3cc0*/  UMOV UR27, 0x10100010 ;  /* 0x10100010001b7882 */ /* 0x000fe20000000000 */
[----:B------:R-:W-:-:S05]  /*3cd0*/  LOP3.LUT R5, R5, 0xffff, RZ, 0xc0, !PT ;  /* 0x0000ffff05057812 */ /* 0x000fca00078ec0ff */
[----:B------:R1:W-:Y:S02]  /*3ce0*/  STL.64 [R1], R4 ;  /* 0x0000000401007387 */ /* 0x0003e40000100a00 */
.L_x_76:
[----:B-1----:R-:W-:-:S04]  /*3cf0*/  SHF.L.U32 R5, R2, 0x1f, RZ ;  /* 0x0000001f02057819 */ /* 0x002fc800000006ff */
[----:B------:R-:W1:Y:S02]  /*3d00*/  SYNCS.PHASECHK.TRANS64.TRYWAIT P0, [UR20+0xe0], R5 ;  /* 0x0000e005ff0075a7 */ /* 0x000e640008001114 */
[----:B-1-34-:R-:W-:Y:S05]  /*3d10*/  @!P0 BRA `(.L_x_68) ;  /* 0x0000005000848947 */ /* 0x01afea0003800000 */
.L_x_163:
[----:B-1----:R-:W1:Y:S01]  /*3d20*/  LDS.128 R4, [UR20+0x120] ;  /* 0x00012014ff047984 */ /* 0x002e620008000c00 */
[----:B------:R-:W-:Y:S01]  /*3d30*/  ULEA UR25, UR24, UR20, 0x3 ;  /* 0x0000001418197291 */ /* 0x000fe2000f8e18ff */
[----:B------:R-:W-:Y:S01]  /*3d40*/  @!PT LDS RZ, [RZ] ;  /* 0x00000000fffff984 */ /* 0x000fe20000000800 */
[----:B------:R-:W-:Y:S01]  /*3d50*/  @!PT LDS RZ, [RZ] ;  /* 0x00000000fffff984 */ /* 0x000fe20000000800 */
[----:B------:R-:W-:Y:S01]  /*3d60*/  @!PT LDS RZ, [RZ] ;  /* 0x00000000fffff984 */ /* 0x000fe20000000800 */
[----:B------:R-:W-:Y:S01]  /*3d70*/  @!PT LDS RZ, [RZ] ;  /* 0x00000000fffff984 */ /* 0x000fe20000000800 */
[----:B------:R2:W-:Y:S06]  /*3d80*/  MEMBAR.ALL.CTA ;  /* 0x0000000000007992 */ /* 0x0005ec0000008000 */
[----:B--2---:R-:W2:Y:S02]  /*3d90*/  FENCE.VIEW.ASYNC.S ;  /* 0x00000000000073c6 */ /* 0x004ea40000000000 */
[----:B--2---:R-:W-:Y:S01]  /*3da0*/  SYNCS.ARRIVE.TRANS64.RED.A1T0 RZ, [UR34], RZ ;  /* 0x000000ffffff79a7 */ /* 0x004fe20008100422 */
[----:B-1----:R-:W-:Y:S01]  /*3db0*/  LOP3.LUT P3, RZ, R6, 0x1, RZ, 0xc0, !PT ;  /* 0x0000000106ff7812 */ /* 0x002fe2000786c0ff */
[----:B------:R-:W-:-:S12]  /*3dc0*/  BRA.U UP3, `(.L_x_69) ;  /* 0x00000001030c7547 */ /* 0x000fd8000b800000 */
[----:B------:R-:W-:-:S04]  /*3dd0*/  SHF.L.U32 R5, R8, 0x1f, RZ ;  /* 0x0000001f08057819 */ /* 0x000fc800000006ff */
[----:B------:R-:W1:Y:S02]  /*3de0*/  SYNCS.PHASECHK.TRANS64.TRYWAIT P0, [UR25+0x100], R5 ;  /* 0x00010005ff0075a7 */ /* 0x000e640008001119 */
[----:B-1----:R-:W-:Y:S05]  /*3df0*/  @!P0 BRA `(.L_x_70) ;  /* 0x0000005000648947 */ /* 0x002fea0003800000 */
.L_x_69:
[----:B------:R-:W-:Y:S05]  /*3e00*/  BRA.U UP3, `(.L_x_71) ;  /* 0x0000000503047547 */ /* 0x000fea000b800000 */
[----:B------:R-:W-:Y:S05]  /*3e10*/  BRA.U !UP4, `(.L_x_72) ;  /* 0x000000010cf47547 */ /* 0x000fea000b800000 */
[----:B------:R-:W-:Y:S01]  /*3e20*/  ULEA UR4, UR24, UR48, 0x2 ;  /* 0x0000003018047291 */ /* 0x000fe2000f8e10ff */
[----:B-1----:R-:W-:-:S08]  /*3e30*/  SHF.L.U32 R4, R0, 0x1f, RZ ;  /* 0x0000001f00047819 */ /* 0x002fd000000006ff */
[----:B------:R-:W5:Y:S01]  /*3e40*/  LDL R5, [UR4] ;  /* 0x00000004ff057983 */ /* 0x000f620008100800 */
[----:B------:R-:W-:Y:S02]  /*3e50*/  ULEA UR4, UR19, UR20, 0x3 ;  /* 0x0000001413047291 */ /* 0x000fe4000f8e18ff */
[----:B------:R-:W-:Y:S01]  /*3e60*/  UPLOP3.LUT UP2, UPT, UPT, UPT, UPT, 0x40, 0x4 ;  /* 0x000000000004789c */ /* 0x000fe20003f4e870 */
[----:B------:R-:W-:-:S06]  /*3e70*/  UMOV UR17, UR36 ;  /* 0x0000002400117c82 */ /* 0x000fcc0008000000 */
[----:B------:R1:W2:Y:S01]  /*3e80*/  SYNCS.PHASECHK.TRANS64.TRYWAIT P2, [UR4], R4 ;  /* 0x00000004ff0075a7 */ /* 0x0002a20008041104 */
[----:B------:R-:W-:-:S05]  /*3e90*/  UMOV UR4, UR19 ;  /* 0x0000001300047c82 */ /* 0x000fca0008000000 */
.L_x_75:
[----:B------:R-:W-:Y:S01]  /*3ea0*/  ULEA UR18, UR4, UR20, 0x3 ;  /* 0x0000001404127291 */ /* 0x000fe2000f8e18ff */
[----:B--234-:R-:W-:Y:S11]  /*3eb0*/  @P2 BRA `(.L_x_73) ;  /* 0x00000000000c2947 */ /* 0x01cff60003800000 */
[----:B------:R-:W-:Y:S04]  /*3ec0*/  SHF.L.U32 R7, R0, 0x1f, RZ ;  /* 0x0000001f00077819 */ /* 0x000fe800000006ff */
[----:B------:R-:W2:Y:S02]  /*3ed0*/  SYNCS.PHASECHK.TRANS64.TRYWAIT P0, [UR18], R7 ;  /* 0x00000007ff0075a7 */ /* 0x000ea40008001112 */
[----:B--2---:R-:W-:Y:S05]  /*3ee0*/  @!P0 BRA `(.L_x_74) ;  /* 0x0000005000408947 */ /* 0x004fea0003800000 */
.L_x_73:
[----:B------:R-:W-:Y:S01]  /*3ef0*/  UISETP.NE.AND UP0, UPT, UR17, URZ, UPT ;  /* 0x000000ff1100728c */ /* 0x000fe2000bf05270 */
[----:B------:R-:W-:Y:S01]  /*3f00*/  PLOP3.LUT P2, PT, PT, PT, PT, 0x80, 0x8 ;  /* 0x000000000008781c */ /* 0x000fe20003f4f070 */
[----:B------:R-:W-:Y:S02]  /*3f10*/  UIADD3 UR5, UPT, UPT, UR4, 0x1, URZ ;  /* 0x0000000104057890 */ /* 0x000fe4000fffe0ff */
[----:B------:R-:W-:Y:S02]  /*3f20*/  ULEA UR10, UR4, UR23, 0x8 ;  /* 0x00000017040a7291 */ /* 0x000fe4000f8e40ff */
[----:B------:R-:W-:Y:S01]  /*3f30*/  UISETP.NE.AND UP1, UPT, UR5, 0xa, UPT ;  /* 0x0000000a0500788c */ /* 0x000fe2000bf25270 */
[----:B------:R-:W-:Y:S01]  /*3f40*/  PLOP3.LUT P0, PT, PT, PT, UP0, 0x80, 0x8 ;  /* 0x000000000008781c */ /* 0x000fe20003f0f008 */
[----:B------:R-:W-:Y:S02]  /*3f50*/  ULEA UR14, UR4, UR22, 0xa ;  /* 0x00000016040e7291 */ /* 0x000fe4000f8e50ff */
[----:B------:R-:W-:Y:S02]  /*3f60*/  USEL UR6, URZ, 0x1, UP1 ;  /* 0x00000001ff067887 */ /* 0x000fe40008800000 */
[----:B------:R-:W-:Y:S01]  /*3f70*/  USEL UR19, UR5, URZ, UP1 ;  /* 0x000000ff05137287 */ /* 0x000fe20008800000 */
[----:B------:R-:W-:Y:S11]  /*3f80*/  ELECT P1, URZ, PT ;  /* 0x0000000000ff782f */ /* 0x000ff60003820000 */
[----:B------:R-:W-:Y:S02]  /*3f90*/  @!UPT UIADD3 URZ, UPT, UPT, URZ, URZ, URZ ;  /* 0x000000fffffff290 */ /* 0x000fe4000fffe0ff */
[C---:B-----5:R-:W-:Y:S01]  /*3fa0*/  @P1 R2UR.BROADCAST UR4, R5.reuse ;  /* 0x00000000050412ca */ /* 0x060fe200008e0000 */
[----:B------:R-:W-:Y:S01]  /*3fb0*/  @UP0 ULEA UR5, UR19, UR20, 0x3 ;  /* 0x0000001413050291 */ /* 0x000fe2000f8e18ff */
[----:B------:R-:W-:Y:S01]  /*3fc0*/  LOP3.LUT R0, R0, UR6, RZ, 0x3c, !PT ;  /* 0x0000000600007c12 */ /* 0x000fe2000f8e3cff */
[----:B------:R-:W-:Y:S02]  /*3fd0*/  UIADD3 UR8, UPT, UPT, UR10, 0x2, URZ ;  /* 0x000000020a087890 */ /* 0x000fe4000fffe0ff */
[----:B------:R-:W-:Y:S01]  /*3fe0*/  UIADD3 UR6, UPT, UPT, UR14, 0x2, URZ ;  /* 0x000000020e067890 */ /* 0x000fe2000fffe0ff */
[----:B-1----:R-:W-:Y:S01]  /*3ff0*/  @P0 SHF.L.U32 R4, R0, 0x1f, RZ ;  /* 0x0000001f00040819 */ /* 0x002fe200000006ff */
[----:B------:R-:W-:Y:S01]  /*4000*/  UIADD3 UR12, UPT, UPT, UR10, 0x4, URZ ;  /* 0x000000040a0c7890 */ /* 0x000fe2000fffe0ff */
[----:B------:R-:W-:Y:S02]  /*4010*/  UMOV UR11, 0x40004040 ;  /* 0x40004040000b7882 */ /* 0x000fe40000000000 */
[----:B------:R3:W4:Y:S01]  /*4020*/  @P0 SYNCS.PHASECHK.TRANS64.TRYWAIT P2, [UR5], R4 ;  /* 0x00000004ff0005a7 */ /* 0x0007220008041105 */
[----:B------:R-:W-:Y:S11]  /*4030*/  ELECT P0, URZ, PT ;  /* 0x0000000000ff782f */ /* 0x000ff60003800000 */
[----:B------:R-:W-:Y:S02]  /*4040*/  @!UPT UIADD3 URZ, UPT, UPT, URZ, URZ, URZ ;  /* 0x000000fffffff290 */ /* 0x000fe4000fffe0ff */
[C---:B------:R-:W-:Y:S02]  /*4050*/  @P0 R2UR.BROADCAST UR16, R5.reuse ;  /* 0x00000000051002ca */ /* 0x040fe400008e0000 */
[----:B------:R-:W-:Y:S01]  /*4060*/  ELECT P0, URZ, PT ;  /* 0x0000000000ff782f */ /* 0x000fe20003800000 */
[----:B------:R-:W-:Y:S01]  /*4070*/  UMOV UR15, 0x40004040 ;  /* 0x40004040000f7882 */ /* 0x000fe20000000000 */
[----:B------:R-:W-:Y:S01]  /*4080*/  UMOV UR9, 0x40004040 ;  /* 0x4000404000097882 */ /* 0x000fe20000000000 */
[----:B------:R1:W-:Y:S01]  /*4090*/  UTCHMMA.2CTA gdesc[UR14], gdesc[UR10], tmem[UR4], tmem[UR32], idesc[UR33], UP2 ;  /* 0x00ff200a0e0075ea */ /* 0x0003e20009200004 */
[----:B------:R-:W-:Y:S01]  /*40a0*/  UPLOP3.LUT UP2, UPT, UPT, UPT, UPT, 0x80, 0x8 ;  /* 0x000000000008789c */ /* 0x000fe20003f4f070 */
[----:B------:R-:W-:Y:S01]  /*40b0*/  UMOV UR7, 0x40004040 ;  /* 0x4000404000077882 */ /* 0x000fe20000000000 */
[----:B------:R-:W-:Y:S01]  /*40c0*/  UMOV UR13, 0x40004040 ;  /* 0x40004040000d7882 */ /* 0x000fe20000000000 */
[----:B------:R-:W-:Y:S04]  /*40d0*/  UMOV UR5, 0x40004040 ;  /* 0x4000404000057882 */ /* 0x000fe80000000000 */
[----:B------:R2:W-:Y:S01]  /*40e0*/  UTCHMMA.2CTA gdesc[UR6], gdesc[UR8], tmem[UR16], tmem[UR30], idesc[UR31], UPT ;  /* 0x00ff1e08060075ea */ /* 0x0005e2000ba00010 */
[----:B-1----:R-:W-:Y:S01]  /*40f0*/  UIADD3 UR4, UPT, UPT, UR14, 0x4, URZ ;  /* 0x000000040e047890 */ /* 0x002fe2000fffe0ff */
[C---:B------:R-:W-:Y:S02]  /*4100*/  @P0 R2UR.BROADCAST UR15, R5.reuse ;  /* 0x00000000050f02ca */ /* 0x040fe400008e0000 */
[----:B------:R-:W-:Y:S01]  /*4110*/  ELECT P0, URZ, PT ;  /* 0x0000000000ff782f */ /* 0x000fe20003800000 */
[----:B------:R-:W-:Y:S02]  /*4120*/  UIADD3 UR10, UPT, UPT, UR10, 0x6, URZ ;  /* 0x000000060a0a7890 */ /* 0x000fe4000fffe0ff */
[----:B--2---:R-:W-:Y:S10]  /*4130*/  UIADD3 UR6, UPT, UPT, UR14, 0x6, URZ ;  /* 0x000000060e067890 */ /* 0x004ff4000fffe0ff */
[----:B------:R-:W-:Y:S01]  /*4140*/  @P0 R2UR.BROADCAST UR9, R5 ;  /* 0x00000000050902ca */ /* 0x000fe200008e0000 */
[----:B------:R-:W-:Y:S01]  /*4150*/  UIADD3 UR8, UPT, UPT, UR18, 0x50, URZ ;  /* 0x0000005012087890 */ /* 0x000fe2000fffe0ff */
[----:B------:R1:W-:Y:S11]  /*4160*/  UTCHMMA.2CTA gdesc[UR4], gdesc[UR12], tmem[UR15], tmem[UR28], idesc[UR29], UPT ;  /* 0x00ff1c0c040075ea */ /* 0x0003f6000ba0000f */
[----:B------:R3:W-:Y:S01]  /*4170*/  UTCHMMA.2CTA gdesc[UR6], gdesc[UR10], tmem[UR9], tmem[UR26], idesc[UR27], UPT ;  /* 0x00ff1a0a060075ea */ /* 0x0007e2000ba00009 */
[----:B------:R3:W-:Y:S01]  /*4180*/  UTCBAR.2CTA.MULTICAST [UR8], URZ, UR21 ;  /* 0x000000ff080073e9 */ /* 0x0007e20008200815 */
[----:B-1----:R-:W-:Y:S02]  /*4190*/  UIADD3 UR4, UPT, UPT, UR17, 0x1, URZ ;  /* 0x0000000111047890 */ /* 0x002fe4000fffe0ff */
[----:B------:R-:W-:Y:S02]  /*41a0*/  UIADD3 UR5, UPT, UPT, UR17, -0x1, URZ ;  /* 0xffffffff11057890 */ /* 0x000fe4000fffe0ff */
[----:B------:R-:W-:Y:S03]  /*41b0*/  UISETP.GT.U32.AND UP0, UPT, UR4, 0x1, UPT ;  /* 0x000000010400788c */ /* 0x000fe6000bf04070 */
[----:B------:R-:W-:Y:S02]  /*41c0*/  UMOV UR4, UR19 ;  /* 0x0000001300047c82 */ /* 0x000fe40008000000 */
[----:B------:R-:W-:Y:S04]  /*41d0*/  UMOV UR17, UR5 ;  /* 0x0000000500117c82 */ /* 0x000fe80008000000 */
[----:B------:R-:W-:Y:S05]  /*41e0*/  BRA.U UP0, `(.L_x_75) ;  /* 0xfffffffd002c7547 */ /* 0x000fea000b83ffff */
.L_x_72:
[----:B------:R-:W-:-:S09]  /*41f0*/  UIADD3 UR4, UPT, UPT, UR25, 0xf0, URZ ;  /* 0x000000f019047890 */ /* 0x000fd2000fffe0ff */
[----:B------:R2:W-:Y:S01]  /*4200*/  UTCBAR.2CTA.MULTICAST [UR4], URZ, UR35 ;  /* 0x000000ff040073e9 */ /* 0x0005e20008200823 */
[----:B------:R-:W-:Y:S02]  /*4210*/  NOP ;  /* 0x0000000000007918 */ /* 0x000fe40000000000 */
.L_x_71:
[----:B--2---:R-:W-:Y:S01]  /*4220*/  UIADD3 UR4, UPT, UPT, UR24, 0x1, URZ ;  /* 0x0000000118047890 */ /* 0x004fe2000fffe0ff */
[----:B------:R-:W-:-:S03]  /*4230*/  LOP3.LUT R2, R2, 0x1, RZ, 0x3c, !PT ;  /* 0x0000000102027812 */ /* 0x000fc600078e3cff */
[----:B------:R-:W-:-:S04]  /*4240*/  UISETP.NE.AND UP0, UPT, UR4, 0x2, UPT ;  /* 0x000000020400788c */ /* 0x000fc8000bf05270 */
[----:B------:R-:W-:Y:S02]  /*4250*/  USEL UR5, URZ, 0x1, UP0 ;  /* 0x00000001ff057887 */ /* 0x000fe40008000000 */
[----:B------:R-:W-:-:S04]  /*4260*/  USEL UR24, UR4, URZ, UP0 ;  /* 0x000000ff04187287 */ /* 0x000fc80008000000 */
[----:B------:R-:W-:Y:S01]  /*4270*/  LOP3.LUT R8, R8, UR5, RZ, 0x3c, !PT ;  /* 0x0000000508087c12 */ /* 0x000fe2000f8e3cff */
[----:B------:R-:W-:Y:S07]  /*4280*/  @P3 BRA `(.L_x_76) ;  /* 0xfffffff800983947 */ /* 0x000fee000383ffff */
[----:B---3--:R-:W2:Y:S01]  /*4290*/  S2UR UR8, SR_CgaCtaId ;  /* 0x00000000000879c3 */ /* 0x008ea20000008800 */
[----:B------:R-:W-:Y:S01]  /*42a0*/  ELECT P0, URZ, PT ;  /* 0x0000000000ff782f */ /* 0x000fe20003800000 */
[----:B------:R-:W-:Y:S01]  /*42b0*/  HFMA2 R0, -RZ, RZ, 0, 5.9604644775390625e-08 ;  /* 0x00000001ff007431 */ /* 0x000fe200000001ff */
[----:B------:R-:W-:-:S05]  /*42c0*/  UMOV UR4, 0x40 ;  /* 0x0000004000047882 */ /* 0x000fca0000000000 */
[----:B------:R-:W-:Y:S01]  /*42d0*/  UVIRTCOUNT.DEALLOC.SMPOOL 0x80 ;  /* 0x000000800000784c */ /* 0x000fe20000000000 */
[----:B------:R-:W-:Y:S02]  /*42e0*/  UISETP.NE.AND UP0, UPT, UR38, URZ, UPT ;  /* 0x000000ff2600728c */ /* 0x000fe4000bf05270 */
[----:B--2---:R-:W-:-:S09]  /*42f0*/  ULEA UR8, UR8, UR4, 0x18 ;  /* 0x0000000408087291 */ /* 0x004fd2000f8ec0ff */
[----:B------:R2:W-:Y:S01]  /*4300*/  @P0 STS.U8 [UR8+0x1c], R0 ;  /* 0x00001c00ff000988 */ /* 0x0005e20008000008 */
[----:B------:R-:W-:Y:S05]  /*4310*/  BRA.U UP0, `(.L_x_77) ;  /* 0x0000000100587547 */ /* 0x000fea000b800000 */
[----:B------:R-:W-:Y:S01]  /*4320*/  UIADD3 UR5, UPT, UPT, UR20, 0x100, URZ ;  /* 0x0000010014057890 */ /* 0x000fe2000fffe0ff */
[----:B-1----:R-:W-:-:S03]  /*4330*/  SHF.L.U32 R5, R8, 0x1f, RZ ;  /* 0x0000001f08057819 */ /* 0x002fc600000006ff */
[----:B------:R-:W-:-:S09]  /*4340*/  ULEA UR4, UR24, UR5, 0x3 ;  /* 0x0000000518047291 */ /* 0x000fd2000f8e18ff */
[----:B------:R-:W1:Y:S02]  /*4350*/  SYNCS.PHASECHK.TRANS64.TRYWAIT P0, [UR4], R5 ;  /* 0x00000005ff0075a7 */ /* 0x000e640008001104 */
[----:B-1----:R-:W-:Y:S05]  /*4360*/  @!P0 BRA `(.L_x_78) ;  /* 0x0000004c00388947 */ /* 0x002fea0003800000 */
.L_x_167:
[----:B------:R-:W-:-:S04]  /*4370*/  UIADD3 UR4, UPT, UPT, UR24, 0x1, URZ ;  /* 0x0000000118047890 */ /* 0x000fc8000fffe0ff */
[----:B------:R-:W-:-:S04]  /*4380*/  UISETP.NE.AND UP1, UPT, UR4, 0x2, UPT ;  /* 0x000000020400788c */ /* 0x000fc8000bf25270 */
[----:B------:R-:W-:Y:S02]  /*4390*/  USEL UR6, URZ, 0x1, UP1 ;  /* 0x00000001ff067887 */ /* 0x000fe40008800000 */
[----:B------:R-:W-:-:S04]  /*43a0*/  USEL UR4, UR4, URZ, UP1 ;  /* 0x000000ff04047287 */ /* 0x000fc80008800000 */
[----:B------:R-:W-:Y:S01]  /*43b0*/  ULEA UR4, UR4, UR5, 0x3 ;  /* 0x0000000504047291 */ /* 0x000fe2000f8e18ff */
[----:B-1----:R-:W-:-:S04]  /*43c0*/  LOP3.LUT R5, R8, UR6, RZ, 0x3c, !PT ;  /* 0x0000000608057c12 */ /* 0x002fc8000f8e3cff */
[----:B------:R-:W-:Y:S01]  /*43d0*/  SHF.L.U32 R5, R5, 0x1f, RZ ;  /* 0x0000001f05057819 */ /* 0x000fe200000006ff */
[----:B--2---:R-:W-:-:S04]  /*43e0*/  IMAD.U32 R0, RZ, RZ, UR4 ;  /* 0x00000004ff007e24 */ /* 0x004fc8000f8e00ff */
[----:B------:R1:W2:Y:S03]  /*43f0*/  SYNCS.PHASECHK.TRANS64.TRYWAIT P0, [R0+URZ], R5 ;  /* 0x00000005000075a7 */ /* 0x0002a600080011ff */
[----:B--2---:R-:W-:Y:S05]  /*4400*/  @!P0 NANOSLEEP.SYNCS 0x989680 ;  /* 0x009896800000895d */ /* 0x004fea0003900000 */
[----:B------:R-:W2:Y:S02]  /*4410*/  @!P0 SYNCS.PHASECHK.TRANS64 P0, [R0+URZ], R5 ;  /* 0x00000005000085a7 */ /* 0x000ea400080010ff */
[----:B--2---:R-:W-:Y:S05]  /*4420*/  @P0 BRA `(.L_x_79) ;  /* 0x0000000000200947 */ /* 0x004fea0003800000 */
.L_x_80:
[----:B--2---:R2:W3:Y:S02]  /*4430*/  SYNCS.PHASECHK.TRANS64.TRYWAIT P0, [R0+URZ], R5 ;  /* 0x00000005000075a7 */ /* 0x0044e400080011ff */
[----:B---3--:R-:W-:Y:S05]  /*4440*/  @!P0 NANOSLEEP.SYNCS 0x989680 ;  /* 0x009896800000895d */ /* 0x008fea0003900000 */
[----:B------:R-:W3:Y:S02]  /*4450*/  @!P0 SYNCS.PHASECHK.TRANS64 P0, [R0+URZ], R5 ;  /* 0x00000005000085a7 */ /* 0x000ee400080010ff */
[----:B---3--:R-:W-:Y:S05]  /*4460*/  @!P0 BRA `(.L_x_80) ;  /* 0xfffffffc00f08947 */ /* 0x008fea000383ffff */
[----:B------:R-:W-:Y:S05]  /*4470*/  BRA `(.L_x_79) ;  /* 0x00000000000c7947 */ /* 0x000fea0003800000 */
.L_x_77:
[----:B------:R-:W-:-:S04]  /*4480*/  UIADD3 UR4, UPT, UPT, UR20, 0x110, URZ ;  /* 0x0000011014047890 */ /* 0x000fc8000fffe0ff */
[----:B------:R-:W-:-:S09]  /*4490*/  UPRMT UR4, UR37, 0x654, UR4 ;  /* 0x0000065425047896 */ /* 0x000fd20008000004 */
[----:B------:R-:W-:Y:S03]  /*44a0*/  SYNCS.ARRIVE.TRANS64.RED.A1T0 RZ, [UR4], RZ ;  /* 0x000000ffffff79a7 */ /* 0x000fe60008100404 */
.L_x_79:
[----:B-12---:R-:W-:Y:S01]  /*44b0*/  SHF.L.U32 R5, RZ, 0x1f, RZ ;  /* 0x0000001fff057819 */ /* 0x006fe200000006ff */
[----:B------:R-:W-:Y:S01]  /*44c0*/  UIADD3 UR4, UPT, UPT, UR20, 0x110, URZ ;  /* 0x0000011014047890 */ /* 0x000fe2000fffe0ff */
[----:B------:R-:W-:Y:S02]  /*44d0*/  PLOP3.LUT P0, PT, PT, PT, UP0, 0x80, 0x8 ;  /* 0x000000000008781c */ /* 0x000fe40003f0f008 */
[----:B------:R-:W1:Y:S02]  /*44e0*/  SYNCS.PHASECHK.TRANS64.TRYWAIT P1, [UR20+0x110], R5 ;  /* 0x00011005ff0075a7 */ /* 0x000e640008021114 */
[----:B-1----:R-:W-:Y:S09]  /*44f0*/  @!P1 BRA `(.L_x_81) ;  /* 0x0000004800ec9947 */ /* 0x002ff20003800000 */
.L_x_169:
[----:B------:R-:W-:Y:S01]  /*4500*/  @!UP0 UPRMT UR4, UR37, 0x654, UR4 ;  /* 0x0000065425048896 */ /* 0x000fe20008000004 */
[----:B------:R-:W-:Y:S01]  /*4510*/  LOP3.LUT R2, R3, 0xffff, RZ, 0xc0, !PT ;  /* 0x0000ffff03027812 */ /* 0x000fe200078ec0ff */
[----:B------:R-:W-:Y:S02]  /*4520*/  IMAD.MOV.U32 R3, RZ, RZ, 0xffff ;  /* 0x0000ffffff037424 */ /* 0x000fe400078e00ff */
[----:B-1----:R-:W-:Y:S01]  /*4530*/  IMAD.MOV.U32 R5, RZ, RZ, 0x1 ;  /* 0x00000001ff057424 */ /* 0x002fe200078e00ff */
[----:B------:R-:W-:-:S04]  /*4540*/  SHF.R.U32.HI R2, RZ, 0x5, R2 ;  /* 0x00000005ff027819 */ /* 0x000fc80000011602 */
[----:B------:R-:W-:Y:S01]  /*4550*/  @!P0 SYNCS.ARRIVE.TRANS64.RED.A1T0 RZ, [UR4], RZ ;  /* 0x000000ffffff89a7 */ /* 0x000fe20008100404 */
[----:B------:R-:W-:Y:S01]  /*4560*/  NOP ;  /* 0x0000000000007918 */ /* 0x000fe20000000000 */
[----:B------:R-:W1:Y:S01]  /*4570*/  LDS R0, [UR8+0x14] ;  /* 0x00001408ff007984 */ /* 0x000e620008000800 */
[-C--:B------:R-:W-:Y:S02]  /*4580*/  SHF.L.U32 R3, R3, R2.reuse, RZ ;  /* 0x0000000203037219 */ /* 0x080fe400000006ff */
[----:B------:R-:W-:Y:S02]  /*4590*/  SHF.L.U32 R5, R5, R2, RZ ;  /* 0x0000000205057219 */ /* 0x000fe400000006ff */
[----:B-1----:R-:W-:-:S04]  /*45a0*/  LOP3.LUT R0, R0, R3, RZ, 0xc0, !PT ;  /* 0x0000000300007212 */ /* 0x002fc800078ec0ff */
[----:B------:R-:W-:-:S13]  /*45b0*/  ISETP.NE.AND P0, PT, R0, R3, PT ;  /* 0x000000030000720c */ /* 0x000fda0003f05270 */
[----:B------:R-:W-:Y:S05]  /*45c0*/  @P0 BRA `(.L_x_82) ;  /* 0x00000000005c0947 */ /* 0x000fea0003800000 */
[----:B------:R-:W1:Y:S02]  /*45d0*/  LDS R0, [UR8+0x18] ;  /* 0x00001808ff007984 */ /* 0x000e640008000800 */
[----:B-1----:R-:W-:-:S04]  /*45e0*/  LOP3.LUT R0, R0, R5, RZ, 0xc0, !PT ;  /* 0x0000000500007212 */ /* 0x002fc800078ec0ff */
[----:B------:R-:W-:-:S13]  /*45f0*/  ISETP.NE.AND P0, PT, R0, R5, PT ;  /* 0x000000050000720c */ /* 0x000fda0003f05270 */
[----:B------:R-:W-:Y:S05]  /*4600*/  @P0 BRA `(.L_x_83) ;  /* 0x0000000000400947 */ /* 0x000fea0003800000 */
[----:B------:R-:W-:Y:S01]  /*4610*/  R2UR UR4, R3 ;  /* 0x00000000030472ca */ /* 0x000fe200000e0000 */
[----:B------:R-:W1:Y:S01]  /*4620*/  S2R R2, SR_LANEID ;  /* 0x0000000000027919 */ /* 0x000e620000000000 */
[----:B------:R-:W-:-:S04]  /*4630*/  LOP3.LUT R5, RZ, R5, RZ, 0x33, !PT ;  /* 0x00000005ff057212 */ /* 0x000fc800078e33ff */
[----:B------:R-:W2:Y:S07]  /*4640*/  REDUX UR6, R5 ;  /* 0x00000000050673c4 */ /* 0x000eae0000000000 */
[----:B------:R-:W-:-:S03]  /*4650*/  ULOP3.LUT UR5, URZ, UR4, URZ, 0x33, !UPT ;  /* 0x00000004ff057292 */ /* 0x000fc6000f8e33ff */
[----:B------:R-:W-:Y:S02]  /*4660*/  VOTEU.ANY UR4, UPT, PT ;  /* 0x0000000000047886 */ /* 0x000fe400038e0100 */
[----:B------:R-:W-:Y:S01]  /*4670*/  UFLO.U32 UR4, UR4 ;  /* 0x00000004000472bd */ /* 0x000fe200080e0000 */
[----:B------:R-:W-:-:S04]  /*4680*/  IMAD.U32 R0, RZ, RZ, UR5 ;  /* 0x00000005ff007e24 */ /* 0x000fc8000f8e00ff */
[----:B------:R-:W3:Y:S02]  /*4690*/  REDUX UR7, R0 ;  /* 0x00000000000773c4 */ /* 0x000ee40000000000 */
[----:B------:R1:W-:Y:S02]  /*46a0*/  UTCATOMSWS.AND URZ, UR5 ;  /* 0x0000000500ff79e3 */ /* 0x0003e40008000000 */
[----:B-1----:R-:W-:Y:S01]  /*46b0*/  ISETP.EQ.U32.AND P0, PT, R2, UR4, PT ;  /* 0x0000000402007c0c */ /* 0x002fe2000bf02070 */
[----:B--2---:R-:W-:Y:S02]  /*46c0*/  IMAD.U32 R2, RZ, RZ, UR6 ;  /* 0x00000006ff027e24 */ /* 0x004fe4000f8e00ff */
[----:B---3--:R-:W-:-:S10]  /*46d0*/  IMAD.U32 R3, RZ, RZ, UR7 ;  /* 0x00000007ff037e24 */ /* 0x008fd4000f8e00ff */
[----:B------:R1:W-:Y:S04]  /*46e0*/  @P0 ATOMS.AND RZ, [UR8+0x14], R3 ;  /* 0x00001403ffff098c */ /* 0x0003e8000a800008 */
[----:B------:R1:W-:Y:S01]  /*46f0*/  @P0 ATOMS.AND RZ, [UR8+0x18], R2 ;  /* 0x00001802ffff098c */ /* 0x0003e2000a800008 */
[----:B------:R-:W-:Y:S05]  /*4700*/  BRA `(.L_x_84) ;  /* 0x0000000000147947 */ /* 0x000fea0003800000 */
.L_x_83:
[----:B------:R-:W-:Y:S02]  /*4710*/  MOV R2, 0x4730 ;  /* 0x0000473000027802 */ /* 0x000fe40000000f00 */
[----:B----45:R-:W-:Y:S05]  /*4720*/  CALL.REL.NOINC `($__internal_0_$__cuda_sm10x_tcgen05_guardrail_trap_col_being_dealloced_not_returned_by_alloc) ;  /* 0x0000004c005c7944 */ /* 0x030fea0003c00000 */
[----:B------:R-:W-:Y:S05]  /*4730*/  BRA `(.L_x_84) ;  /* 0x0000000000087947 */ /* 0x000fea0003800000 */
.L_x_82:
[----:B------:R-:W-:Y:S02]  /*4740*/  MOV R2, 0x4760 ;  /* 0x0000476000027802 */ /* 0x000fe40000000f00 */
[----:B----45:R-:W-:Y:S05]  /*4750*/  CALL.REL.NOINC `($__internal_2_$__cuda_sm10x_tcgen05_guardrail_trap_unallocated_columns_being_dealloced) ;  /* 0x0000004c00687944 */ /* 0x030fea0003c00000 */
.L_x_84:
[----:B------:R-:W-:Y:S01]  /*4760*/  NOP ;  /* 0x0000000000007918 */ /* 0x000fe20000000000 */
[----:B------:R-:W-:Y:S05]  /*4770*/  EXIT ;  /* 0x000000000000794d */ /* 0x000fea0003800000 */
.L_x_56:
[----:B------:R-:W-:-:S09]  /*4780*/  UISETP.NE.OR UP0, UPT, UR18, 0x3, !UP3 ;  /* 0x000000031200788c */ /* 0x000fd2000df05670 */
[----:B------:R-:W-:Y:S05]  /*4790*/  BRA.U UP0, `(.L_x_85) ;  /* 0x0000001100447547 */ /* 0x000fea000b800000 */
[----:B------:R-:W2:Y:S01]  /*47a0*/  LDCU.64 UR4, c[0x0][0x888] ;  /* 0x00011100ff0477ac */ /* 0x000ea20008000a00 */
[----:B------:R-:W3:Y:S01]  /*47b0*/  S2UR UR6, SR_CgaCtaId ;  /* 0x00000000000679c3 */ /* 0x000ee20000008800 */
[----:B------:R-:W-:Y:S01]  /*47c0*/  HFMA2 R9, -RZ, RZ, 0, 5.9604644775390625e-08 ;  /* 0x00000001ff097431 */ /* 0x000fe200000001ff */
[----:B------:R-:W-:Y:S01]  /*47d0*/  MOV R8, RZ ;  /* 0x000000ff00087202 */ /* 0x000fe20000000f00 */
[----:B------:R-:W4:Y:S01]  /*47e0*/  LDCU UR36, c[0x0][0x370] ;  /* 0x00006e00ff2477ac */ /* 0x000f220008000800 */
[----:B------:R-:W-:Y:S01]  /*47f0*/  HFMA2 R3, -RZ, RZ, 0, 0.0078125 ;  /* 0x00002000ff037431 */ /* 0x000fe200000001ff */
[----:B------:R-:W1:Y:S03]  /*4800*/  LDCU.128 UR32, c[0x0][0xb10] ;  /* 0x00016200ff2077ac */ /* 0x000e660008000c00 */
[----:B------:R-:W4:Y:S01]  /*4810*/  LDC.64 R10, c[0x0][0x348] ;  /* 0x0000d200ff0a7b82 */ /* 0x000f220000000a00 */
[----:B------:R-:W1:Y:S01]  /*4820*/  LDCU UR29, c[0x0][0x374] ;  /* 0x00006e80ff1d77ac */ /* 0x000e620008000800 */
[----:B------:R-:W4:Y:S01]  /*4830*/  LDCU.64 UR26, c[0x0][0x890] ;  /* 0x00011200ff1a77ac */ /* 0x000f220008000a00 */
[----:B------:R-:W4:Y:S01]  /*4840*/  LDCU UR18, c[0x0][0xb0c] ;  /* 0x00016180ff1277ac */ /* 0x000f220008000800 */
[----:B--2---:R-:W-:Y:S01]  /*4850*/  UISETP.NE.U32.AND UP0, UPT, UR4, URZ, UPT ;  /* 0x000000ff0400728c */ /* 0x004fe2000bf05070 */
[----:B------:R-:W2:Y:S01]  /*4860*/  LDCU UR46, c[0x0][0xb20] ;  /* 0x00016400ff2e77ac */ /* 0x000ea20008000800 */
[----:B------:R-:W2:Y:S01]  /*4870*/  LDCU UR4, c[0x0][0xb30] ;  /* 0x00016600ff0477ac */ /* 0x000ea20008000800 */
[----:B------:R-:W2:Y:S01]  /*4880*/  LDCU.128 UR40, c[0x0][0x980] ;  /* 0x00013000ff2877ac */ /* 0x000ea20008000c00 */
[----:B------:R-:W-:Y:S01]  /*4890*/  UMOV UR24, 0x400 ;  /* 0x0000040000187882 */ /* 0x000fe20000000000 */
[----:B-1----:R-:W-:-:S02]  /*48a0*/  UIMAD.WIDE.U32 UR8, UR29, UR35, URZ ;  /* 0x000000231d0872a5 */ /* 0x002fc4000f8e00ff */
[----:B---3--:R-:W-:Y:S02]  /*48b0*/  ULEA UR24, UR6, UR24, 0x18 ;  /* 0x0000001806187291 */ /* 0x008fe4000f8ec0ff */
[----:B----4-:R-:W-:Y:S02]  /*48c0*/  UIMAD.WIDE.U32 UR6, UR36, UR32, URZ ;  /* 0x00000020240672a5 */ /* 0x010fe4000f8e00ff */
[----:B------:R-:W-:Y:S02]  /*48d0*/  UISETP.NE.AND.EX UP5, UPT, UR5, URZ, UPT, UP0 ;  /* 0x000000ff0500728c */ /* 0x000fe4000bfa5300 */
[----:B------:R-:W-:Y:S02]  /*48e0*/  UISETP.NE.U32.AND UP6, UPT, UR26, URZ, UPT ;  /* 0x000000ff1a00728c */ /* 0x000fe4000bfc5070 */
[----:B------:R-:W-:Y:S02]  /*48f0*/  UIADD3 UR37, UPT, UPT, UR24, 0xe8, URZ ;  /* 0x000000e818257890 */ /* 0x000fe4000fffe0ff */
[----:B------:R-:W-:-:S02]  /*4900*/  UISETP.NE.AND UP0, UPT, UR39, 0x1, UPT ;  /* 0x000000012700788c */ /* 0x000fc4000bf05270 */
[----:B------:R-:W-:Y:S01]  /*4910*/  UISETP.NE.AND UP0, UPT, UR18, 0x1, UPT ;  /* 0x000000011200788c */ /* 0x000fe2000bf05270 */
[----:B------:R-:W-:Y:S01]  /*4920*/  UMOV UR6, UR7 ;  /* 0x0000000700067c82 */ /* 0x000fe20008000000 */
[----:B------:R-:W-:Y:S01]  /*4930*/  UMOV UR38, UR9 ;  /* 0x0000000900267c82 */ /* 0x000fe20008000000 */
[----:B------:R-:W-:Y:S02]  /*4940*/  UISETP.GE.AND UP2, UPT, UR39, 0x1, UPT ;  /* 0x000000012700788c */ /* 0x000fe4000bf46270 */
[----:B------:R-:W-:Y:S01]  /*4950*/  UISETP.NE.AND UP0, UPT, UR34, 0x1, UPT ;  /* 0x000000012200788c */ /* 0x000fe2000bf05270 */
[----:B------:R-:W-:Y:S01]  /*4960*/  UMOV UR25, URZ ;  /* 0x000000ff00197c82 */ /* 0x000fe20008000000 */
[----:B------:R-:W-:Y:S01]  /*4970*/  UPLOP3.LUT UP4, UPT, UPT, UPT, UPT, 0x40, 0x4 ;  /* 0x000000000004789c */ /* 0x000fe20003f8e870 */
[----:B------:R-:W1:Y:S01]  /*4980*/  LDCU.64 UR16, c[0x0][0xb28] ;  /* 0x00016500ff1077ac */ /* 0x000e620008000a00 */
[----:B------:R-:W3:Y:S01]  /*4990*/  LDCU.64 UR30, c[0x0][0x990] ;  /* 0x00013200ff1e77ac */ /* 0x000ee20008000a00 */
[----:B------:R-:W-:-:S02]  /*49a0*/  UISETP.NE.AND.EX UP6, UPT, UR27, URZ, UPT, UP6 ;  /* 0x000000ff1b00728c */ /* 0x000fc4000bfc5360 */
[----:B------:R-:W-:Y:S02]  /*49b0*/  UPRMT UR37, URZ, 0x654, UR37 ;  /* 0x00000654ff257896 */ /* 0x000fe40008000025 */
[----:B------:R-:W-:Y:S02]  /*49c0*/  USHF.R.U32.HI UR44, URZ, UR33, UR6 ;  /* 0x00000021ff2c7299 */ /* 0x000fe40008011606 */
[----:B--2---:R-:W-:Y:S02]  /*49d0*/  USHF.R.U32.HI UR38, URZ, UR46, UR38 ;  /* 0x0000002eff267299 */ /* 0x004fe40008011626 */
[----:B------:R-:W-:Y:S02]  /*49e0*/  UISETP.NE.AND UP3, UPT, UR4, 0x1, UPT ;  /* 0x000000010400788c */ /* 0x000fe4000bf65270 */
[----:B------:R-:W-:Y:S02]  /*49f0*/  UISETP.NE.AND UP2, UPT, UR40, 0x1, UPT ;  /* 0x000000012800788c */ /* 0x000fe4000bf45270 */
[----:B------:R-:W-:-:S11]  /*4a00*/  UISETP.NE.AND UP0, UPT, UR43, 0x1, UPT ;  /* 0x000000012b00788c */ /* 0x000fd6000bf05270 */
.L_x_94:
[----:B------:R-:W-:Y:S04]  /*4a10*/  SHF.L.U32 R5, R8, 0x1f, RZ ;  /* 0x0000001f08057819 */ /* 0x000fe800000006ff */
[----:B--2---:R-:W2:Y:S02]  /*4a20*/  SYNCS.PHASECHK.TRANS64.TRYWAIT P0, [UR24+0xe0], R5 ;  /* 0x0000e005ff0075a7 */ /* 0x004ea40008001118 */
[----:B--2---:R-:W-:Y:S05]  /*4a30*/  @!P0 BRA `(.L_x_86) ;  /* 0x0000004400b48947 */ /* 0x004fea0003800000 */
.L_x_171:
[----:B--2---:R-:W2:Y:S01]  /*4a40*/  LDS.128 R4, [UR24+0x120] ;  /* 0x00012018ff047984 */ /* 0x004ea20008000c00 */
[----:B------:R-:W-:Y:S01]  /*4a50*/  UISETP.GE.AND UP0, UPT, UR39, 0x1, UPT ;  /* 0x000000012700788c */ /* 0x000fe2000bf06270 */
[----:B------:R-:W-:Y:S01]  /*4a60*/  @!PT LDS RZ, [RZ] ;  /* 0x00000000fffff984 */ /* 0x000fe20000000800 */
[----:B------:R-:W-:Y:S01]  /*4a70*/  @!PT LDS RZ, [RZ] ;  /* 0x00000000fffff984 */ /* 0x000fe20000000800 */
[----:B------:R-:W-:Y:S01]  /*4a80*/  @!PT LDS RZ, [RZ] ;  /* 0x00000000fffff984 */ /* 0x000fe20000000800 */
[----:B------:R-:W-:Y:S01]  /*4a90*/  @!PT LDS RZ, [RZ] ;  /* 0x00000000fffff984 */ /* 0x000fe20000000800 */
[----:B------:R4:W-:Y:S06]  /*4aa0*/  MEMBAR.ALL.CTA ;  /* 0x0000000000007992 */ /* 0x0009ec0000008000 */
[----:B----4-:R-:W4:Y:S02]  /*4ab0*/  FENCE.VIEW.ASYNC.S ;  /* 0x00000000000073c6 */ /* 0x010f240000000000 */
[----:B----4-:R-:W-:Y:S01]  /*4ac0*/  SYNCS.ARRIVE.TRANS64.RED.A1T0 RZ, [UR37], RZ ;  /* 0x000000ffffff79a7 */ /* 0x010fe20008100425 */
[----:B--2---:R-:W-:Y:S11]  /*4ad0*/  LOP3.LUT P0, RZ, R6, 0x1, RZ, 0xc0, !PT ;  /* 0x0000000106ff7812 */ /* 0x004ff6000780c0ff */
[----:B------:R-:W-:Y:S02]  /*4ae0*/  @!UPT UIADD3 URZ, UPT, UPT, URZ, URZ, URZ ;  /* 0x000000fffffff290 */ /* 0x000fe4000fffe0ff */
[----:B------:R-:W-:Y:S01]  /*4af0*/  VOTEU.ANY UP2, P0 ;  /* 0x0000000000ff7886 */ /* 0x000fe20000040100 */
[----:B------:R-:W-:Y:S11]  /*4b00*/  PLOP3.LUT P0, PT, PT, PT, UP2, 0x80, 0x8 ;  /* 0x000000000008781c */ /* 0x000ff60003f0f028 */
[----:B------:R-:W-:Y:S02]  /*4b10*/  @!UPT UIADD3 URZ, UPT, UPT, URZ, URZ, URZ ;  /* 0x000000fffffff290 */ /* 0x000fe4000fffe0ff */
[----:B------:R-:W-:Y:S02]  /*4b20*/  @P0 MOV R2, R4 ;  /* 0x0000000400020202 */ /* 0x000fe40000000f00 */
[----:B------:R-:W-:Y:S02]  /*4b30*/  @P0 LOP3.LUT R0, R5, 0xffff, RZ, 0xc0, !PT ;  /* 0x0000ffff05000812 */ /* 0x000fe400078ec0ff */
[----:B------:R-:W-:Y:S02]  /*4b40*/  @P0 R2UR UR5, R2 ;  /* 0x00000000020502ca */ /* 0x000fe400000e0000 */
[----:B------:R-:W-:Y:S11]  /*4b50*/  @P0 R2UR UR4, R0 ;  /* 0x00000000000402ca */ /* 0x000ff600000e0000 */
[----:B------:R-:W-:Y:S02]  /*4b60*/  @UP2 UMOV UR15, UR5 ;  /* 0x00000005000f2c82 */ /* 0x000fe40008000000 */
[----:B------:R-:W-:Y:S01]  /*4b70*/  @UP2 UMOV UR14, UR4 ;  /* 0x00000004000e2c82 */ /* 0x000fe20008000000 */
[----:B------:R-:W-:Y:S05]  /*4b80*/  BRA.U !UP0, `(.L_x_87) ;  /* 0x0000000108c07547 */ /* 0x000fea000b800000 */
[----:B------:R-:W-:Y:S02]  /*4b90*/  UIMAD.WIDE.U32 UR8, UR14, UR35, URZ ;  /* 0x000000230e0872a5 */ /* 0x000fe4000f8e00ff */
[----:B------:R-:W-:Y:S02]  /*4ba0*/  UP2UR UR19, UPR, URZ, 0x4 ;  /* 0x00000004ff137883 */ /* 0x000fe40008000000 */
[----:B------:R-:W-:Y:S02]  /*4bb0*/  UISETP.NE.AND UP2, UPT, UR34, 0x1, UPT ;  /* 0x000000012200788c */ /* 0x000fe4000bf45270 */
[----:B------:R-:W-:Y:S02]  /*4bc0*/  UIMAD.WIDE.U32 UR10, UR15, UR32, URZ ;  /* 0x000000200f0a72a5 */ /* 0x000fe4000f8e00ff */
[----:B------:R-:W-:Y:S02]  /*4bd0*/  USEL UR4, UR29, UR38, !UP2 ;  /* 0x000000261d047287 */ /* 0x000fe4000d000000 */
[----:B------:R-:W-:Y:S02]  /*4be0*/  UISETP.NE.AND UP0, UPT, UR18, 0x1, UPT ;  /* 0x000000011200788c */ /* 0x000fe4000bf05270 */
[----:B------:R-:W-:Y:S02]  /*4bf0*/  UP2UR UR22, UPR, URZ, 0x2 ;  /* 0x00000002ff167883 */ /* 0x000fe40008000000 */
[----:B------:R-:W-:Y:S02]  /*4c00*/  UISETP.NE.AND UP1, UPT, UR39, 0x1, UPT ;  /* 0x000000012700788c */ /* 0x000fe4000bf25270 */
[----:B-1----:R-:W-:Y:S02]  /*4c10*/  UIMAD.WIDE.U32 UR12, UR4, UR16, URZ ;  /* 0x00000010040c72a5 */ /* 0x002fe4000f8e00ff */
[----:B------:R-:W-:Y:S01]  /*4c20*/  USEL UR7, UR36, UR44, !UP0 ;  /* 0x0000002c24077287 */ /* 0x000fe2000c000000 */
[----:B------:R-:W-:Y:S02]  /*4c30*/  UMOV UR5, UR9 ;  /* 0x0000000900057c82 */ /* 0x000fe40008000000 */
[----:B------:R-:W-:Y:S02]  /*4c40*/  USHF.R.U32.HI UR6, URZ, UR46, UR5 ;  /* 0x0000002eff067299 */ /* 0x000fe40008011605 */
[----:B------:R-:W-:Y:S02]  /*4c50*/  UIMAD.WIDE.U32 UR20, UR7, UR16, URZ ;  /* 0x00000010071472a5 */ /* 0x000fe4000f8e00ff */
[----:B------:R-:W-:Y:S02]  /*4c60*/  USEL UR6, UR14, UR6, !UP2 ;  /* 0x000000060e067287 */ /* 0x000fe4000d000000 */
[----:B------:R-:W-:Y:S01]  /*4c70*/  UISETP.NE.AND UP2, UPT, UR19, URZ, UPT ;  /* 0x000000ff1300728c */ /* 0x000fe2000bf45270 */
[----:B------:R-:W-:Y:S01]  /*4c80*/  UMOV UR5, UR11 ;  /* 0x0000000b00057c82 */ /* 0x000fe20008000000 */
[----:B------:R-:W-:Y:S02]  /*4c90*/  UIMAD.WIDE.U32 UR10, UR6, UR16, URZ ;  /* 0x00000010060a72a5 */ /* 0x000fe4000f8e00ff */
[----:B------:R-:W-:Y:S03]  /*4ca0*/  USHF.R.U32.HI UR8, URZ, UR33, UR5 ;  /* 0x00000021ff087299 */ /* 0x000fe60008011605 */
[----:B------:R-:W-:Y:S02]  /*4cb0*/  UMOV UR5, UR13 ;  /* 0x0000000d00057c82 */ /* 0x000fe40008000000 */
[----:B------:R-:W-:Y:S03]  /*4cc0*/  @UP1 USHF.R.U32.HI UR4, URZ, UR17, UR5 ;  /* 0x00000011ff041299 */ /* 0x000fe60008011605 */
[----:B------:R-:W-:Y:S01]  /*4cd0*/  UMOV UR5, UR21 ;  /* 0x0000001500057c82 */ /* 0x000fe20008000000 */
[----:B------:R-:W-:Y:S02]  /*4ce0*/  UIMAD UR4, UR39, UR4, URZ ;  /* 0x00000004270472a4 */ /* 0x000fe4000f8e02ff */
[----:B------:R-:W-:Y:S02]  /*4cf0*/  @UP1 USHF.R.U32.HI UR7, URZ, UR17, UR5 ;  /* 0x00000011ff071299 */ /* 0x000fe40008011605 */
[----:B------:R-:W-:Y:S02]  /*4d00*/  USEL UR5, UR15, UR8, !UP0 ;  /* 0x000000080f057287 */ /* 0x000fe4000c000000 */
[----:B------:R-:W-:Y:S02]  /*4d10*/  UIMAD UR8, UR39, UR7, URZ ;  /* 0x00000007270872a4 */ /* 0x000fe4000f8e02ff */
[----:B------:R-:W-:Y:S03]  /*4d20*/  UISETP.GE.AND UP0, UPT, UR6, UR4, UPT ;  /* 0x000000040600728c */ /* 0x000fe6000bf06270 */
[----:B------:R-:W-:Y:S01]  /*4d30*/  UMOV UR4, UR11 ;  /* 0x0000000b00047c82 */ /* 0x000fe20008000000 */
[----:B------:R-:W-:Y:S02]  /*4d40*/  UISETP.GE.OR UP0, UPT, UR5, UR8, UP0 ;  /* 0x000000080500728c */ /* 0x000fe40008706670 */
[----:B------:R-:W-:Y:S02]  /*4d50*/  USHF.R.U32.HI UR4, URZ, UR17, UR4 ;  /* 0x00000011ff047299 */ /* 0x000fe40008011604 */
[----:B------:R-:W-:Y:S02]  /*4d60*/  UIMAD.WIDE.U32 UR8, UR5, UR16, URZ ;  /* 0x00000010050872a5 */ /* 0x000fe4000f8e00ff */
[----:B------:R-:W-:Y:S04]  /*4d70*/  USEL UR10, UR6, UR4, !UP1 ;  /* 0x00000004060a7287 */ /* 0x000fe8000c800000 */
[----:B------:R-:W-:Y:S01]  /*4d80*/  UIADD3 UR11, UPT, UPT, -UR10, URZ, URZ ;  /* 0x000000ff0a0b7290 */ /* 0x000fe2000fffe1ff */
[----:B------:R-:W-:Y:S02]  /*4d90*/  @!UP0 UMOV UR4, UR9 ;  /* 0x0000000900048c82 */ /* 0x000fe40008000000 */
[----:B------:R-:W-:Y:S02]  /*4da0*/  @!UP0 USHF.R.U32.HI UR4, URZ, UR17, UR4 ;  /* 0x00000011ff048299 */ /* 0x000fe40008011604 */
[----:B------:R-:W-:Y:S02]  /*4db0*/  UIMAD UR8, UR39, UR11, UR6 ;  /* 0x0000000b270872a4 */ /* 0x000fe4000f8e0206 */
[----:B------:R-:W-:Y:S02]  /*4dc0*/  @!UP0 USEL UR4, UR5, UR4, !UP1 ;  /* 0x0000000405048287 */ /* 0x000fe4000c800000 */
[----:B------:R-:W-:Y:S02]  /*4dd0*/  UISETP.NE.AND UP1, UPT, UR22, URZ, UPT ;  /* 0x000000ff1600728c */ /* 0x000fe4000bf25270 */
[----:B------:R-:W-:Y:S02]  /*4de0*/  @!UP0 UIMAD UR8, UR7, UR8, UR4 ;  /* 0x00000008070882a4 */ /* 0x000fe4000f8e0204 */
[----:B------:R-:W-:Y:S02]  /*4df0*/  @!UP0 UIADD3 UR9, UPT, UPT, UR10, -UR4, URZ ;  /* 0x800000040a098290 */ /* 0x000fe4000fffe0ff */
[----:B------:R-:W-:Y:S02]  /*4e00*/  UIADD3 UR4, UPT, UPT, -UR5, URZ, URZ ;  /* 0x000000ff05047290 */ /* 0x000fe4000fffe1ff */
[----:B------:R-:W-:Y:S02]  /*4e10*/  UIADD3 UR7, UPT, UPT, -UR6, URZ, URZ ;  /* 0x000000ff06077290 */ /* 0x000fe4000fffe1ff */
[----:B------:R-:W-:Y:S02]  /*4e20*/  @!UP0 UIMAD UR6, UR9, UR39, UR5 ;  /* 0x00000027090682a4 */ /* 0x000fe4000f8e0205 */
[----:B------:R-:W-:Y:S02]  /*4e30*/  UIMAD UR15, UR18, UR4, UR15 ;  /* 0x00000004120f72a4 */ /* 0x000fe4000f8e020f */
[----:B------:R-:W-:Y:S01]  /*4e40*/  UIMAD UR4, UR34, UR7, UR14 ;  /* 0x00000007220472a4 */ /* 0x000fe2000f8e020e */
[----:B------:R-:W-:Y:S02]  /*4e50*/  @!UP0 UMOV UR5, UR8 ;  /* 0x0000000800058c82 */ /* 0x000fe40008000000 */
[----:B------:R-:W-:Y:S02]  /*4e60*/  UIMAD UR15, UR5, UR18, UR15 ;  /* 0x00000012050f72a4 */ /* 0x000fe4000f8e020f */
[----:B------:R-:W-:Y:S11]  /*4e70*/  UIMAD UR14, UR6, UR34, UR4 ;  /* 0x00000022060e72a4 */ /* 0x000ff6000f8e0204 */
[----:B------:R-:W-:Y:S01]  /*4e80*/  @!UPT UIADD3 URZ, UPT, UPT, URZ, URZ, URZ ;  /* 0x000000fffffff290 */ /* 0x000fe2000fffe0ff */
.L_x_87:
[----:B------:R-:W2:Y:S01]  /*4e90*/  @!UP3 LDCU.128 UR20, c[0x0][0xb10] ;  /* 0x00016200ff14b7ac */ /* 0x000ea20008000c00 */
[----:B------:R-:W-:Y:S04]  /*4ea0*/  ISETP.NE.U32.AND P1, PT, RZ, UR26, PT ;  /* 0x0000001aff007c0c */ /* 0x000fe8000bf25070 */
[----:B------:R-:W-:Y:S01]  /*4eb0*/  ISETP.NE.AND.EX P1, PT, RZ, UR27, PT, P1 ;  /* 0x0000001bff007c0c */ /* 0x000fe2000bf25310 */
[----:B------:R-:W4:Y:S01]  /*4ec0*/  @!UP3 LDCU UR5, c[0x0][0xb0c] ;  /* 0x00016180ff05b7ac */ /* 0x000f220008000800 */
[----:B------:R-:W-:Y:S02]  /*4ed0*/  USHF.L.U32 UR10, UR28, 0x6, URZ ;  /* 0x000000061c0a7899 */ /* 0x000fe400080006ff */
[----:B--2---:R-:W-:Y:S07]  /*4ee0*/  UIMAD.WIDE.U32 UR6, UR15, UR20, URZ ;  /* 0x000000140f0672a5 */ /* 0x004fee000f8e00ff */
[----:B------:R-:W-:Y:S01]  /*4ef0*/  @!UP3 UMOV UR4, UR7 ;  /* 0x000000070004bc82 */ /* 0x000fe20008000000 */
[----:B----4-:R-:W-:Y:S02]  /*4f00*/  @!UP3 UISETP.NE.AND UP0, UPT, UR5, 0x1, UPT ;  /* 0x000000010500b88c */ /* 0x010fe4000bf05270 */
[----:B------:R-:W-:Y:S02]  /*4f10*/  @!UP3 USHF.R.U32.HI UR4, URZ, UR21, UR4 ;  /* 0x00000015ff04b299 */ /* 0x000fe40008011604 */
[----:B------:R-:W-:Y:S02]  /*4f20*/  UIMAD.WIDE.U32 UR6, UR14, UR23, URZ ;  /* 0x000000170e0672a5 */ /* 0x000fe4000f8e00ff */
[----:B------:R-:W-:Y:S02]  /*4f30*/  @!UP3 USEL UR8, UR15, UR4, !UP0 ;  /* 0x000000040f08b287 */ /* 0x000fe4000c000000 */
[----:B------:R-:W-:Y:S03]  /*4f40*/  @!UP3 UISETP.NE.AND UP0, UPT, UR22, 0x1, UPT ;  /* 0x000000011600b88c */ /* 0x000fe6000bf05270 */
[----:B------:R-:W-:Y:S02]  /*4f50*/  @!UP3 UMOV UR6, UR7 ;  /* 0x000000070006bc82 */ /* 0x000fe40008000000 */
[----:B------:R-:W2:Y:S02]  /*4f60*/  @!UP3 LDCU UR4, c[0x0][0xb20] ;  /* 0x00016400ff04b7ac */ /* 0x000ea40008000800 */
[----:B--2---:R-:W-:Y:S04]  /*4f70*/  @!UP3 USHF.R.U32.HI UR6, URZ, UR4, UR6 ;  /* 0x00000004ff06b299 */ /* 0x004fe80008011606 */
[----:B------:R-:W-:Y:S04]  /*4f80*/  @!UP3 USEL UR6, UR14, UR6, !UP0 ;  /* 0x000000060e06b287 */ /* 0x000fe8000c000000 */
[----:B------:R-:W-:Y:S02]  /*4f90*/  @!UP3 UIADD3 UR4, UPT, UPT, -UR8, UR6, URZ ;  /* 0x000000060804b290 */ /* 0x000fe4000fffe1ff */
[----:B------:R-:W-:Y:S02]  /*4fa0*/  @!UP3 UIADD3 UR6, UPT, UPT, UR8, -UR6, URZ ;  /* 0x800000060806b290 */ /* 0x000fe4000fffe0ff */
[----:B------:R-:W-:Y:S02]  /*4fb0*/  @!UP3 UIMAD UR15, UR4, UR5, UR15 ;  /* 0x00000005040fb2a4 */ /* 0x000fe4000f8e020f */
[----:B------:R-:W-:Y:S01]  /*4fc0*/  @!UP3 UIMAD UR14, UR6, UR22, UR14 ;  /* 0x00000016060eb2a4 */ /* 0x000fe2000f8e020e */
[----:B------:R-:W-:Y:S11]  /*4fd0*/  BRA.U UP4, `(.L_x_88) ;  /* 0x0000000104107547 */ /* 0x000ff6000b800000 */
[----:B------:R-:W-:Y:S04]  /*4fe0*/  MOV R0, UR45 ;  /* 0x0000002d00007c02 */ /* 0x000fe80008000f00 */
[----:B------:R-:W-:Y:S04]  /*4ff0*/  SHF.L.U32 R13, R0, 0x1f, RZ ;  /* 0x0000001f000d7819 */ /* 0x000fe800000006ff */
[----:B------:R-:W2:Y:S02]  /*5000*/  SYNCS.PHASECHK.TRANS64.TRYWAIT P2, [UR24+0xd8], R13 ;  /* 0x0000d80dff0075a7 */ /* 0x000ea40008041118 */
[----:B--2---:R-:W-:Y:S05]  /*5010*/  @!P2 BRA `(.L_x_89) ;  /* 0x000000400054a947 */ /* 0x004fea0003800000 */
.L_x_88:
[----:B------:R-:W-:Y:S05]  /*5020*/  BRA.U !UP6, `(.L_x_90) ;  /* 0x000000010e387547 */ /* 0x000fea000b800000 */
[----:B------:R-:W-:Y:S01]  /*5030*/  UPLOP3.LUT UP1, UPT, UPT, UPT, UP5, 0x80, 0x8 ;  /* 0x000000000008789c */ /* 0x000fe20003f2f050 */
[----:B--2---:R-:W-:Y:S01]  /*5040*/  HFMA2 R0, -RZ, RZ, 0, 5.9604644775390625e-08 ;  /* 0x00000001ff007431 */ /* 0x004fe200000001ff */
[----:B------:R-:W2:Y:S01]  /*5050*/  LDCU.64 UR8, c[0x0][0x358] ;  /* 0x00006b00ff0877ac */ /* 0x000ea20008000a00 */
[----:B------:R-:W-:Y:S03]  /*5060*/  IMAD.MOV.U32 R87, RZ, RZ, 0x1 ;  /* 0x00000001ff577424 */ /* 0x000fe600078e00ff */
[----:B------:R-:W-:Y:S05]  /*5070*/  PLOP3.LUT P2, PT, PT, PT, UP1, 0x80, 0x8 ;  /* 0x000000000008781c */ /* 0x000fea0003f4f018 */
[----:B------:R-:W4:Y:S01]  /*5080*/  @UP1 LDCU.64 UR4, c[0x0][0x888] ;  /* 0x00011100ff0417ac */ /* 0x000f220008000a00 */
[----:B------:R-:W-:Y:S07]  /*5090*/  @UP1 UIMAD UR6, UR53, UR26, URZ ;  /* 0x0000001a350612a4 */ /* 0x000fee000f8e02ff */
[----:B------:R-:W-:Y:S01]  /*50a0*/  @!P2 PRMT R87, R0, 0x7610, R87 ;  /* 0x000076100057a816 */ /* 0x000fe20000000057 */
[----:B----4-:R-:W-:Y:S06]  /*50b0*/  @UP1 UIMAD.WIDE UR4, UR6, 0x4, UR4 ;  /* 0x00000004060418a5 */ /* 0x010fec000f8e0204 */
[----:B------:R-:W-:Y:S01]  /*50c0*/  IMAD.U32 R12, RZ, RZ, UR4 ;  /* 0x00000004ff0c7e24 */ /* 0x000fe2000f8e00ff */
[----:B------:R-:W-:Y:S04]  /*50d0*/  MOV R13, UR5 ;  /* 0x00000005000d7c02 */ /* 0x000fe80008000f00 */
[----:B------:R-:W4:Y:S01]  /*50e0*/  @!UP1 LDCU UR4, c[0x0][0x880] ;  /* 0x00011000ff0497ac */ /* 0x000f220008000800 */
[----:B--2--5:R2:W5:Y:S02]  /*50f0*/  @P2 LDG.E R41, desc[UR8][R12.64] ;  /* 0x000000080c292981 */ /* 0x024564000c1e1900 */
[----:B--2-4-:R-:W-:Y:S07]  /*5100*/  @!P2 IMAD.U32 R41, RZ, RZ, UR4 ;  /* 0x00000004ff29ae24 */ /* 0x014fee000f8e00ff */
.L_x_90:
[----:B-----5:R-:W-:Y:S01]  /*5110*/  @!P1 FSETP.EQ.AND P3, PT, R41, RZ, PT ;  /* 0x000000ff2900920b */ /* 0x020fe20003f62000 */
[----:B------:R-:W-:Y:S01]  /*5120*/  @!UPT UIADD3 URZ, UPT, UPT, URZ, URZ, URZ ;  /* 0x000000fffffff290 */ /* 0x000fe2000fffe0ff */
[----:B------:R-:W-:Y:S11]  /*5130*/  @!P1 BRA `(.L_x_91) ;  /* 0x0000000000149947 */ /* 0x000ff60003800000 */
[----:B------:R-:W-:Y:S02]  /*5140*/  LOP3.LUT P1, RZ, R87, 0xff, RZ, 0xc0, !PT ;  /* 0x000000ff57ff7812 */ /* 0x000fe4000782c0ff */
[----:B------:R-:W-:Y:S04]  /*5150*/  PLOP3.LUT P3, PT, PT, PT, UP1, 0x80, 0x8 ;  /* 0x000000000008781c */ /* 0x000fe80003f6f018 */
[----:B------:R-:W-:Y:S07]  /*5160*/  PLOP3.LUT P3, PT, P3, PT, PT, 0x8, 0x80 ;  /* 0x000000000080781c */ /* 0x000fee0001f6e170 */
[----:B------:R-:W-:Y:S11]  /*5170*/  @P1 FSETP.EQ.AND P3, PT, R41, RZ, PT ;  /* 0x000000ff2900120b */ /* 0x000ff60003f62000 */
[----:B------:R-:W-:Y:S02]  /*5180*/  @!UPT UIADD3 URZ, UPT, UPT, URZ, URZ, URZ ;  /* 0x000000fffffff290 */ /* 0x000fe4000fffe0ff */
.L_x_91:
[----:B------:R-:W-:Y:S01]  /*5190*/  ULEA UR4, UR25, UR24, 0x3 ;  /* 0x0000001819047291 */ /* 0x000fe2000f8e18ff */
[----:B--2---:R-:W-:Y:S01]  /*51a0*/  SHF.L.U32 R13, R9, 0x1f, RZ ;  /* 0x0000001f090d7819 */ /* 0x004fe200000006ff */
[----:B------:R-:W-:Y:S02]  /*51b0*/  USHF.L.U32 UR11, UR52, 0x7, URZ ;  /* 0x00000007340b7899 */ /* 0x000fe400080006ff */
[----:B------:R-:W-:Y:S02]  /*51c0*/  UISETP.NE.AND UP0, UPT, UR40, 0x1, UPT ;  /* 0x000000012800788c */ /* 0x000fe4000bf05270 */
[----:B------:R-:W-:Y:S01]  /*51d0*/  UIMAD.WIDE.U32 UR6, UR11, UR41, URZ ;  /* 0x000000290b0672a5 */ /* 0x000fe2000f8e00ff */
[----:B------:R-:W-:Y:S02]  /*51e0*/  ELECT P2, URZ, PT ;  /* 0x0000000000ff782f */ /* 0x000fe40003840000 */
[----:B------:R-:W2:Y:S02]  /*51f0*/  SYNCS.PHASECHK.TRANS64.TRYWAIT P1, [UR4+0xb8], R13 ;  /* 0x0000b80dff0075a7 */ /* 0x000ea40008021104 */
[----:B------:R-:W-:Y:S02]  /*5200*/  PLOP3.LUT P2, PT, P3, P2, PT, 0xf2, 0x2f ;  /* 0x00000000002f781c */ /* 0x000fe40001f45e72 */
[----:B------:R-:W-:Y:S02]  /*5210*/  UMOV UR5, UR7 ;  /* 0x0000000700057c82 */ /* 0x000fe40008000000 */
[----:B------:R-:W-:Y:S04]  /*5220*/  USHF.R.U32.HI UR5, URZ, UR42, UR5 ;  /* 0x0000002aff057299 */ /* 0x000fe80008011605 */
[----:B------:R-:W-:Y:S02]  /*5230*/  USEL UR12, UR11, UR5, !UP0 ;  /* 0x000000050b0c7287 */ /* 0x000fe4000c000000 */
[----:B------:R-:W-:Y:S02]  /*5240*/  UISETP.NE.AND UP0, UPT, UR43, 0x1, UPT ;  /* 0x000000012b00788c */ /* 0x000fe4000bf05270 */
[----:B---3--:R-:W-:Y:S07]  /*5250*/  UIMAD.WIDE.U32 UR6, UR12, UR30, URZ ;  /* 0x0000001e0c0672a5 */ /* 0x008fee000f8e00ff */
[----:B------:R-:W-:Y:S02]  /*5260*/  UMOV UR5, UR7 ;  /* 0x0000000700057c82 */ /* 0x000fe40008000000 */
[----:B------:R-:W-:Y:S04]  /*5270*/  USHF.R.U32.HI UR5, URZ, UR31, UR5 ;  /* 0x0000001fff057299 */ /* 0x000fe80008011605 */
[----:B------:R-:W-:Y:S02]  /*5280*/  USEL UR13, UR12, UR5, !UP0 ;  /* 0x000000050c0d7287 */ /* 0x000fe4000c000000 */
[----:B------:R-:W-:Y:S02]  /*5290*/  UIADD3 UR5, UPT, UPT, -UR12, URZ, URZ ;  /* 0x000000ff0c057290 */ /* 0x000fe4000fffe1ff */
[----:B------:R-:W-:Y:S02]  /*52a0*/  UIADD3 UR6, UPT, UPT, -UR13, URZ, URZ ;  /* 0x000000ff0d067290 */ /* 0x000fe4000fffe1ff */
[----:B------:R-:W-:Y:S02]  /*52b0*/  UIMAD UR11, UR40, UR5, UR11 ;  /* 0x00000005280b72a4 */ /* 0x000fe4000f8e020b */
[----:B------:R-:W-:Y:S01]  /*52c0*/  UIMAD UR12, UR43, UR6, UR12 ;  /* 0x000000062b0c72a4 */ /* 0x000fe2000f8e020c */
[----:B--2---:R-:W-:Y:S11]  /*52d0*/  @!P1 BRA `(.L_x_92) ;  /* 0x0000003c00bc9947 */ /* 0x004ff60003800000 */
.L_x_174:
[----:B------:R-:W3:Y:S01]  /*52e0*/  S2UR UR23, SR_CgaCtaId ;  /* 0x00000000001779c3 */ /* 0x000ee20000008800 */
[----:B------:R-:W-:Y:S01]  /*52f0*/  VOTEU.ALL UP0, P2 ;  /* 0x0000000000ff7886 */ /* 0x000fe20001000000 */
[----:B------:R-:W-:Y:S01]  /*5300*/  @!P2 IADD3 R2, P1, PT, R10, 0x580, RZ ;  /* 0x000005800a02a810 */ /* 0x000fe20007f3e0ff */
[----:B------:R-:W-:Y:S01]  /*5310*/  UIADD3 UR9, UPT, UPT, UR4, 0xa0, URZ ;  /* 0x000000a004097890 */ /* 0x000fe2000fffe0ff */
[----:B------:R-:W-:Y:S02]  /*5320*/  @P0 SHF.R.U32.HI R4, RZ, 0x10, R5 ;  /* 0x00000010ff040819 */ /* 0x000fe40000011605 */
[----:B------:R-:W-:Y:S01]  /*5330*/  @!UP0 ULEA UR5, UR25, UR24, 0xd ;  /* 0x0000001819058291 */ /* 0x000fe2000f8e68ff */
[----:B--2---:R-:W-:Y:S01]  /*5340*/  @!P2 IMAD.X R0, RZ, RZ, R11, P1 ;  /* 0x000000ffff00a224 */ /* 0x004fe200008e060b */
[----:B------:R-:W-:Y:S01]  /*5350*/  @!P2 R2UR UR7, R2 ;  /* 0x000000000207a2ca */ /* 0x000fe200000e0000 */
[----:B------:R-:W-:Y:S01]  /*5360*/  @!UP0 UPRMT UR6, URZ, 0x40, URZ ;  /* 0x00000040ff068896 */ /* 0x000fe200080000ff */
[----:B------:R-:W-:Y:S01]  /*5370*/  @P0 R2UR UR53, R4 ;  /* 0x00000000043502ca */ /* 0x000fe200000e0000 */
[----:B------:R-:W-:Y:S02]  /*5380*/  @!UP0 UIADD3 UR8, UPT, UPT, UR5, 0x200, URZ ;  /* 0x0000020005088890 */ /* 0x000fe4000fffe0ff */
[----:B------:R-:W-:Y:S01]  /*5390*/  @!P2 R2UR UR5, R0 ;  /* 0x000000000005a2ca */ /* 0x000fe200000e0000 */
[----:B------:R-:W-:Y:S01]  /*53a0*/  @!UP0 UPRMT UR19, UR6, 0x5410, URZ ;  /* 0x0000541006138896 */ /* 0x000fe200080000ff */
[----:B------:R-:W-:Y:S01]  /*53b0*/  @!P2 IMAD.MOV.U32 R0, RZ, RZ, 0x2000 ;  /* 0x00002000ff00a424 */ /* 0x000fe200078e00ff */
[----:B------:R-:W-:Y:S04]  /*53c0*/  UIADD3 UR6, UPT, UPT, UR25, 0x1, URZ ;  /* 0x0000000119067890 */ /* 0x000fe8000fffe0ff */
[----:B------:R-:W-:Y:S01]  /*53d0*/  UISETP.NE.AND UP0, UPT, UR6, 0x3, UPT ;  /* 0x000000030600788c */ /* 0x000fe2000bf05270 */
[----:B------:R-:W-:Y:S03]  /*53e0*/  IMAD.U32 R14, RZ, RZ, UR7 ;  /* 0x00000007ff0e7e24 */ /* 0x000fe6000f8e00ff */
[----:B------:R-:W-:Y:S02]  /*53f0*/  USEL UR6, UR6, URZ, UP0 ;  /* 0x000000ff06067287 */ /* 0x000fe40008000000 */
[----:B------:R-:W-:Y:S01]  /*5400*/  IMAD.U32 R15, RZ, RZ, UR5 ;  /* 0x00000005ff0f7e24 */ /* 0x000fe2000f8e00ff */
[----:B------:R-:W-:Y:S01]  /*5410*/  @!P2 R2UR UR20, R14 ;  /* 0x000000000e14a2ca */ /* 0x000fe200000e0000 */
[----:B------:R-:W-:Y:S02]  /*5420*/  USEL UR22, URZ, 0x1, UP0 ;  /* 0x00000001ff167887 */ /* 0x000fe40008000000 */
[----:B------:R-:W-:Y:S01]  /*5430*/  VOTEU.ALL UP0, P2 ;  /* 0x0000000000ff7886 */ /* 0x000fe20001000000 */
[----:B------:R-:W-:Y:S01]  /*5440*/  @!P2 R2UR UR21, R15 ;  /* 0x000000000f15a2ca */ /* 0x000fe200000e0000 */
[----:B---3--:R-:W-:Y:S02]  /*5450*/  UPRMT UR7, UR23, 0x654, UR9 ;  /* 0x0000065417077896 */ /* 0x008fe40008000009 */
[----:B------:R-:W-:Y:S01]  /*5460*/  ULEA UR5, UR6, UR24, 0x3 ;  /* 0x0000001806057291 */ /* 0x000fe2000f8e18ff */
[----:B------:R-:W-:Y:S04]  /*5470*/  LOP3.LUT R9, R9, UR22, RZ, 0x3c, !PT ;  /* 0x0000001609097c12 */ /* 0x000fe8000f8e3cff */
[----:B------:R-:W-:Y:S05]  /*5480*/  SHF.L.U32 R12, R9, 0x1f, RZ ;  /* 0x0000001f090c7819 */ /* 0x000fea00000006ff */
[----:B------:R2:W-:Y:S01]  /*5490*/  @!UP0 UTMALDG.4D.IM2COL [UR8], [UR20], UR19 ;  /* 0x00000008140083b4 */ /* 0x0005e20008058013 */
[----:B------:R2:W-:Y:S01]  /*54a0*/  @!P2 SYNCS.ARRIVE.TRANS64.RED.A0TR RZ, [UR4+0xa0], R0 ;  /* 0x0000a000ffffa9a7 */ /* 0x0005e20008300404 */
[----:B------:R-:W-:Y:S01]  /*54b0*/  SYNCS.ARRIVE.TRANS64.RED.A1T0 RZ, [UR7], RZ ;  /* 0x000000ffffff79a7 */ /* 0x000fe20008100407 */
[----:B------:R-:W3:Y:S02]  /*54c0*/  SYNCS.PHASECHK.TRANS64.TRYWAIT P1, [UR5+0xb8], R12 ;  /* 0x0000b80cff0075a7 */ /* 0x000ee40008021105 */
[----:B--23--:R-:W-:Y:S05]  /*54d0*/  @!P1 BRA `(.L_x_93) ;  /* 0x0000003c00549947 */ /* 0x00cfea0003800000 */
.L_x_176:
[----:B------:R-:W3:Y:S01]  /*54e0*/  S2UR UR23, SR_CgaCtaId ;  /* 0x00000000001779c3 */ /* 0x000ee20000008800 */
[----:B------:R-:W-:Y:S01]  /*54f0*/  UIADD3 UR9, UPT, UPT, UR5, 0xa0, URZ ;  /* 0x000000a005097890 */ /* 0x000fe2000fffe0ff */
[----:B------:R-:W-:Y:S01]  /*5500*/  @!P2 IADD3 R2, P0, PT, R10, 0x580, RZ ;  /* 0x000005800a02a810 */ /* 0x000fe20007f1e0ff */
[----:B------:R-:W-:Y:S01]  /*5510*/  UPLOP3.LUT UP4, UPT, UPT, UPT, UPT, 0x80, 0x8 ;  /* 0x000000000008789c */ /* 0x000fe20003f8f070 */
[----:B------:R-:W-:Y:S01]  /*5520*/  R2UR UR22, R93 ;  /* 0x000000005d1672ca */ /* 0x000fe200000e0000 */
[----:B------:R-:W-:Y:S01]  /*5530*/  VOTEU.ALL UP0, P2 ;  /* 0x0000000000ff7886 */ /* 0x000fe20001000000 */
[----:B------:R-:W-:Y:S01]  /*5540*/  R2UR UR21, R94 ;  /* 0x000000005e1572ca */ /* 0x000fe200000e0000 */
[----:B------:R-:W-:Y:S01]  /*5550*/  @!P2 IMAD.X R0, RZ, RZ, R11, P0 ;  /* 0x000000ffff00a224 */ /* 0x000fe200000e060b */
[----:B------:R-:W-:Y:S02]  /*5560*/  LOP3.LUT R8, R8, 0x1, RZ, 0x3c, !PT ;  /* 0x0000000108087812 */ /* 0x000fe400078e3cff */
[----:B------:R-:W-:Y:S02]  /*5570*/  @!UP0 UPRMT UR7, URZ, 0x40, URZ ;  /* 0x00000040ff078896 */ /* 0x000fe400080000ff */
[----:B------:R-:W-:Y:S02]  /*5580*/  @!UP0 ULEA UR4, UR6, UR24, 0xd ;  /* 0x0000001806048291 */ /* 0x000fe4000f8e68ff */
[----:B------:R-:W-:Y:S02]  /*5590*/  UIADD3 UR6, UPT, UPT, UR6, 0x1, URZ ;  /* 0x0000000106067890 */ /* 0x000fe4000fffe0ff */
[----:B------:R-:W-:Y:S02]  /*55a0*/  @!UP0 UIADD3 UR10, UPT, UPT, UR10, 0x20, URZ ;  /* 0x000000200a0a8890 */ /* 0x000fe4000fffe0ff */
[----:B------:R-:W-:Y:S01]  /*55b0*/  @!UP0 UIADD3 UR8, UPT, UPT, UR4, 0x200, URZ ;  /* 0x0000020004088890 */ /* 0x000fe2000fffe0ff */
[----:B------:R-:W-:Y:S01]  /*55c0*/  @!P2 R2UR UR4, R0 ;  /* 0x000000000004a2ca */ /* 0x000fe200000e0000 */
[----:B------:R-:W-:Y:S02]  /*55d0*/  @!UP0 UPRMT UR19, UR7, 0x5410, URZ ;  /* 0x0000541007138896 */ /* 0x000fe400080000ff */
[----:B------:R-:W-:Y:S02]  /*55e0*/  UISETP.NE.AND UP0, UPT, UR6, 0x3, UPT ;  /* 0x000000030600788c */ /* 0x000fe4000bf05270 */
[----:B------:R-:W-:Y:S02]  /*55f0*/  UIADD3 UR28, UPT, UPT, UR14, UR22, URZ ;  /* 0x000000160e1c7290 */ /* 0x000fe4000fffe0ff */
[----:B------:R-:W-:Y:S01]  /*5600*/  USEL UR25, UR6, URZ, UP0 ;  /* 0x000000ff06197287 */ /* 0x000fe20008000000 */
[----:B------:R-:W-:Y:S01]  /*5610*/  @!P2 R2UR UR6, R2 ;  /* 0x000000000206a2ca */ /* 0x000fe200000e0000 */
[----:B------:R-:W-:Y:S02]  /*5620*/  USEL UR20, URZ, 0x1, UP0 ;  /* 0x00000001ff147887 */ /* 0x000fe40008000000 */
[----:B------:R-:W-:Y:S01]  /*5630*/  VOTEU.ALL UP0, P2 ;  /* 0x0000000000ff7886 */ /* 0x000fe20001000000 */
[----:B------:R-:W-:Y:S01]  /*5640*/  UIADD3 UR52, UPT, UPT, UR15, UR21, URZ ;  /* 0x000000150f347290 */ /* 0x000fe2000fffe0ff */
[----:B--2---:R-:W-:Y:S01]  /*5650*/  IMAD.U32 R5, RZ, RZ, UR4 ;  /* 0x00000004ff057e24 */ /* 0x004fe2000f8e00ff */
[----:B---3--:R-:W-:Y:S01]  /*5660*/  UPRMT UR4, UR23, 0x654, UR9 ;  /* 0x0000065417047896 */ /* 0x008fe20008000009 */
[----:B------:R-:W-:Y:S03]  /*5670*/  LOP3.LUT R9, R9, UR20, RZ, 0x3c, !PT ;  /* 0x0000001409097c12 */ /* 0x000fe6000f8e3cff */
[----:B------:R-:W-:Y:S03]  /*5680*/  @!P2 R2UR UR7, R5 ;  /* 0x000000000507a2ca */ /* 0x000fe600000e0000 */
[----:B------:R-:W-:Y:S05]  /*5690*/  IMAD.U32 R4, RZ, RZ, UR6 ;  /* 0x00000006ff047e24 */ /* 0x000fea000f8e00ff */
[----:B------:R-:W-:Y:S11]  /*56a0*/  @!P2 R2UR UR6, R4 ;  /* 0x000000000406a2ca */ /* 0x000ff600000e0000 */
[----:B------:R-:W-:Y:S02]  /*56b0*/  @!UPT UIADD3 URZ, UPT, UPT, URZ, URZ, URZ ;  /* 0x000000fffffff290 */ /* 0x000fe4000fffe0ff */
[----:B------:R2:W-:Y:S01]  /*56c0*/  @!UP0 UTMALDG.4D.IM2COL [UR8], [UR6], UR19 ;  /* 0x00000008060083b4 */ /* 0x0005e20008058013 */
[----:B------:R2:W-:Y:S01]  /*56d0*/  @!P2 SYNCS.ARRIVE.TRANS64.RED.A0TR RZ, [UR5+0xa0], R3 ;  /* 0x0000a003ffffa9a7 */ /* 0x0005e20008300405 */
[----:B------:R-:W-:Y:S01]  /*56e0*/  SYNCS.ARRIVE.TRANS64.RED.A1T0 RZ, [UR4], RZ ;  /* 0x000000ffffff79a7 */ /* 0x000fe20008100404 */
[----:B------:R-:W-:Y:S05]  /*56f0*/  BRA.U UP2, `(.L_x_94) ;  /* 0xfffffff102c47547 */ /* 0x000fea000b83ffff */
[----:B------:R-:W-:Y:S01]  /*5700*/  UIADD3 UR24, UPT, UPT, UR24, 0xb8, URZ ;  /* 0x000000b818187890 */ /* 0x000fe2000fffe0ff */
[----:B--2---:R-:W-:-:S03]  /*5710*/  SHF.L.U32 R3, R9, 0x1f, RZ ;  /* 0x0000001f09037819 */ /* 0x004fc600000006ff */
[----:B------:R-:W-:-:S09]  /*5720*/  ULEA UR4, UR25, UR24, 0x3 ;  /* 0x0000001819047291 */ /* 0x000fd2000f8e18ff */
[----:B------:R-:W2:Y:S02]  /*5730*/  SYNCS.PHASECHK.TRANS64.TRYWAIT P0, [UR4], R3 ;  /* 0x00000003ff0075a7 */ /* 0x000ea40008001104 */
[----:B--2---:R-:W-:Y:S05]  /*5740*/  @!P0 BRA `(.L_x_95) ;  /* 0x0000003800d08947 */ /* 0x004fea0003800000 */
.L_x_178:
[----:B------:R-:W-:-:S04]  /*5750*/  UIADD3 UR4, UPT, UPT, UR25, 0x1, URZ ;  /* 0x0000000119047890 */ /* 0x000fc8000fffe0ff */
[----:B------:R-:W-:-:S04]  /*5760*/  UISETP.NE.AND UP0, UPT, UR4, 0x3, UPT ;  /* 0x000000030400788c */ /* 0x000fc8000bf05270 */
[----:B------:R-:W-:Y:S02]  /*5770*/  USEL UR6, URZ, 0x1, UP0 ;  /* 0x00000001ff067887 */ /* 0x000fe40008000000 */
[----:B------:R-:W-:-:S04]  /*5780*/  USEL UR4, UR4, URZ, UP0 ;  /* 0x000000ff04047287 */ /* 0x000fc80008000000 */
[----:B------:R-:W-:Y:S01]  /*5790*/  ULEA UR5, UR4, UR24, 0x3 ;  /* 0x0000001804057291 */ /* 0x000fe2000f8e18ff */
[----:B------:R-:W-:-:S04]  /*57a0*/  LOP3.LUT R9, R9, UR6, RZ, 0x3c, !PT ;  /* 0x0000000609097c12 */ /* 0x000fc8000f8e3cff */
[----:B--2---:R-:W-:-:S04]  /*57b0*/  SHF.L.U32 R3, R9, 0x1f, RZ ;  /* 0x0000001f09037819 */ /* 0x004fc800000006ff */
[----:B------:R-:W2:Y:S02]  /*57c0*/  SYNCS.PHASECHK.TRANS64.TRYWAIT P0, [UR5], R3 ;  /* 0x00000003ff0075a7 */ /* 0x000ea40008001105 */
[----:B--2---:R-:W-:Y:S05]  /*57d0*/  @!P0 BRA `(.L_x_96) ;  /* 0x0000003800c48947 */ /* 0x004fea0003800000 */
.L_x_180:
[----:B------:R-:W-:-:S04]  /*57e0*/  UIADD3 UR4, UPT, UPT, UR4, 0x1, URZ ;  /* 0x0000000104047890 */ /* 0x000fc8000fffe0ff */
[----:B------:R-:W-:-:S04]  /*57f0*/  UISETP.NE.AND UP0, UPT, UR4, 0x3, UPT ;  /* 0x000000030400788c */ /* 0x000fc8000bf05270 */
[----:B------:R-:W-:Y:S02]  /*5800*/  USEL UR5, URZ, 0x1, UP0 ;  /* 0x00000001ff057887 */ /* 0x000fe40008000000 */
[----:B------:R-:W-:-:S04]  /*5810*/  USEL UR4, UR4, URZ, UP0 ;  /* 0x000000ff04047287 */ /* 0x000fc80008000000 */
[----:B------:R-:W-:Y:S01]  /*5820*/  ULEA UR4, UR4, UR24, 0x3 ;  /* 0x0000001804047291 */ /* 0x000fe2000f8e18ff */
[----:B--2---:R-:W-:-:S04]  /*5830*/  LOP3.LUT R3, R9, UR5, RZ, 0x3c, !PT ;  /* 0x0000000509037c12 */ /* 0x004fc8000f8e3cff */
[----:B------:R-:W-:Y:S01]  /*5840*/  SHF.L.U32 R3, R3, 0x1f, RZ ;  /* 0x0000001f03037819 */ /* 0x000fe200000006ff */
[----:B------:R-:W-:-:S07]  /*5850*/  IMAD.U32 R0, RZ, RZ, UR4 ;  /* 0x00000004ff007e24 */ /* 0x000fce000f8e00ff */
.L_x_97:
[----:B--2---:R2:W3:Y:S02]  /*5860*/  SYNCS.PHASECHK.TRANS64.TRYWAIT P0, [R0+URZ], R3 ;  /* 0x00000003000075a7 */ /* 0x0044e400080011ff */
[----:B---3--:R-:W-:Y:S05]  /*5870*/  @!P0 NANOSLEEP.SYNCS 0x989680 ;  /* 0x009896800000895d */ /* 0x008fea0003900000 */
[----:B------:R-:W3:Y:S02]  /*5880*/  @!P0 SYNCS.PHASECHK.TRANS64 P0, [R0+URZ], R3 ;  /* 0x00000003000085a7 */ /* 0x000ee400080010ff */
[----:B-1-3--:R-:W-:Y:S05]  /*5890*/  @P0 EXIT ;  /* 0x000000000000094d */ /* 0x00afea0003800000 */
[----:B------:R-:W-:Y:S05]  /*58a0*/  BRA `(.L_x_97) ;  /* 0xfffffffc00ec7947 */ /* 0x000fea000383ffff */
.L_x_85:
[----:B------:R-:W-:-:S06]  /*58b0*/  UISETP.GE.AND UP0, UPT, UR18, 0x4, UPT ;  /* 0x000000041200788c */ /* 0x000fcc000bf06270 */
[----:B------:R-:W-:-:S13]  /*58c0*/  PLOP3.LUT P0, PT, PT, PT, UP0, 0x80, 0x8 ;  /* 0x000000000008781c */ /* 0x000fda0003f0f008 */
[----:B-1----:R-:W-:Y:S05]  /*58d0*/  @!P0 EXIT ;  /* 0x000000000000894d */ /* 0x002fea0003800000 */
[----:B------:R-:W1:Y:S08]  /*58e0*/  S2UR UR4, SR_CgaCtaId ;  /* 0x00000000000479c3 */ /* 0x000e700000008800 */
[----:B------:R-:W-:Y:S01]  /*58f0*/  BAR.SYNC.DEFER_BLOCKING 0x6, 0xa0 ;  /* 0x0182800000007b1d */ /* 0x000fe20000010000 */
[C---:B------:R-:W-:Y:S01]  /*5900*/  IMAD.SHL.U32 R0, R96.reuse, 0x20, RZ ;  /* 0x0000002060007824 */ /* 0x040fe200078e00ff */
[C---:B------:R-:W-:Y:S01]  /*5910*/  LOP3.LUT R97, R96.reuse, 0x2, RZ, 0xc0, !PT ;  /* 0x0000000260617812 */ /* 0x040fe200078ec0ff */
[C---:B------:R-:W-:Y:S01]  /*5920*/  IMAD.SHL.U32 R99, R96.reuse, 0x4, RZ ;  /* 0x0000000460637824 */ /* 0x040fe200078e00ff */
[C---:B------:R-:W-:Y:S01]  /*5930*/  LOP3.LUT R86, R96.reuse, 0x60, RZ, 0xc0, !PT ;  /* 0x0000006060567812 */ /* 0x040fe200078ec0ff */
[----:B------:R-:W-:Y:S01]  /*5940*/  IMAD.U32 R37, R96, 0x10000, RZ ;  /* 0x0001000060257824 */ /* 0x000fe200078e00ff */
[----:B------:R-:W-:-:S02]  /*5950*/  UMOV UR49, 0x400 ;  /* 0x0000040000317882 */ /* 0x000fc40000000000 */
[----:B------:R-:W2:Y:S01]  /*5960*/  LDC.64 R78, c[0x0][0x8b0] ;  /* 0x00022c00ff4e7b82 */ /* 0x000ea20000000a00 */
[----:B------:R-:W-:Y:S01]  /*5970*/  LOP3.LUT R6, R0, 0xc0, RZ, 0xc0, !PT ;  /* 0x000000c000067812 */ /* 0x000fe200078ec0ff */
[----:B------:R-:W-:Y:S01]  /*5980*/  IMAD.MOV.U32 R36, RZ, RZ, RZ ;  /* 0x000000ffff247224 */ /* 0x000fe200078e00ff */
[----:B------:R-:W-:Y:S02]  /*5990*/  LOP3.LUT R96, R96, 0x4, RZ, 0xc0, !PT ;  /* 0x0000000460607812 */ /* 0x000fe400078ec0ff */
[----:B------:R-:W-:Y:S02]  /*59a0*/  CS2R R84, SRZ ;  /* 0x0000000000547805 */ /* 0x000fe4000001ff00 */
[----:B------:R-:W-:Y:S01]  /*59b0*/  LOP3.LUT R99, R6, 0x18, R99, 0xf8, !PT ;  /* 0x0000001806637812 */ /* 0x000fe200078ef863 */
[----:B------:R-:W-:Y:S01]  /*59c0*/  IMAD.MOV R97, RZ, RZ, -R97 ;  /* 0x000000ffff617224 */ /* 0x000fe200078e0a61 */
[----:B------:R-:W-:Y:S01]  /*59d0*/  IADD3 R98, PT, PT, -R96, 0x2, RZ ;  /* 0x0000000260627810 */ /* 0x000fe20007ffe1ff */
[----:B------:R-:W3:Y:S01]  /*59e0*/  LDC.64 R76, c[0x0][0x8a8] ;  /* 0x00022a00ff4c7b82 */ /* 0x000ee20000000a00 */
[----:B------:R-:W-:Y:S01]  /*59f0*/  LOP3.LUT R99, R99, 0xf20, R0, 0xf8, !PT ;  /* 0x00000f2063637812 */ /* 0x000fe200078ef800 */
[----:B------:R-:W-:Y:S01]  /*5a00*/  IMAD.MOV R96, RZ, RZ, -R96 ;  /* 0x000000ffff607224 */ /* 0x000fe200078e0a60 */
[----:B------:R-:W-:Y:S01]  /*5a10*/  LOP3.LUT R37, R37, 0x600000, RZ, 0xc0, !PT ;  /* 0x0060000025257812 */ /* 0x000fe200078ec0ff */
[----:B------:R-:W-:Y:S01]  /*5a20*/  IMAD.SHL.U32 R98, R98, 0x10, RZ ;  /* 0x0000001062627824 */ /* 0x000fe200078e00ff */
[----:B------:R-:W4:Y:S01]  /*5a30*/  LDCU UR63, c[0x0][0x370] ;  /* 0x00006e00ff3f77ac */ /* 0x000f220008000800 */
[----:B-1----:R-:W-:Y:S01]  /*5a40*/  ULEA UR49, UR4, UR49, 0x18 ;  /* 0x0000003104317291 */ /* 0x002fe2000f8ec0ff */
[----:B------:R-:W1:Y:S01]  /*5a50*/  LDCU.64 UR4, c[0x0][0x890] ;  /* 0x00011200ff0477ac */ /* 0x000e620008000a00 */
[----:B------:R-:W-:Y:S01]  /*5a60*/  UMOV UR55, 0x1 ;  /* 0x0000000100377882 */ /* 0x000fe20000000000 */
[----:B------:R-:W-:Y:S01]  /*5a70*/  UMOV UR50, URZ ;  /* 0x000000ff00327c82 */ /* 0x000fe20008000000 */
[----:B------:R-:W2:Y:S05]  /*5a80*/  LDCU UR45, c[0x0][0xb0c] ;  /* 0x00016180ff2d77ac */ /* 0x000eaa0008000800 */
[----:B------:R-:W4:Y:S01]  /*5a90*/  LDS R2, [UR49+0x130] ;  /* 0x00013031ff027984 */ /* 0x000f220008000800 */
[----:B------:R-:W2:Y:S01]  /*5aa0*/  LDCU UR38, c[0x0][0xb30] ;  /* 0x00016600ff2677ac */ /* 0x000ea20008000800 */
[----:B------:R-:W2:Y:S01]  /*5ab0*/  LDCU.64 UR60, c[0x0][0x888] ;  /* 0x00011100ff3c77ac */ /* 0x000ea20008000a00 */
[----:B-1----:R-:W-:Y:S01]  /*5ac0*/  IMAD.U32 R90, RZ, RZ, UR4 ;  /* 0x00000004ff5a7e24 */ /* 0x002fe2000f8e00ff */
[----:B------:R-:W1:Y:S01]  /*5ad0*/  LDCU.64 UR46, c[0x0][0xb28] ;  /* 0x00016500ff2e77ac */ /* 0x000e620008000a00 */
[----:B------:R-:W-:Y:S01]  /*5ae0*/  IMAD.U32 R89, RZ, RZ, UR5 ;  /* 0x00000005ff597e24 */ /* 0x000fe2000f8e00ff */
[----:B------:R-:W2:Y:S01]  /*5af0*/  LDCU.64 UR4, c[0x0][0xa90] ;  /* 0x00015200ff0477ac */ /* 0x000ea20008000a00 */
[----:B------:R-:W1:Y:S01]  /*5b00*/  LDCU.128 UR56, c[0x0][0xb10] ;  /* 0x00016200ff3877ac */ /* 0x000e620008000c00 */
[----:B------:R-:W1:Y:S01]  /*5b10*/  LDCU UR62, c[0x0][0x374] ;  /* 0x00006e80ff3e77ac */ /* 0x000e620008000800 */
[----:B------:R-:W-:Y:S01]  /*5b20*/  UMOV UR54, URZ ;  /* 0x000000ff00367c82 */ /* 0x000fe20008000000 */
[----:B------:R-:W-:Y:S01]  /*5b30*/  UMOV UR51, URZ ;  /* 0x000000ff00337c82 */ /* 0x000fe20008000000 */
[----:B--2---:R-:W-:Y:S01]  /*5b40*/  IMAD.U32 R92, RZ, RZ, UR4 ;  /* 0x00000004ff5c7e24 */ /* 0x004fe2000f8e00ff */
[----:B------:R-:W-:Y:S01]  /*5b50*/  UIADD3 UR4, UPT, UPT, UR49, 0x200, URZ ;  /* 0x0000020031047890 */ /* 0x000fe2000fffe0ff */
[----:B------:R-:W-:Y:S01]  /*5b60*/  MOV R91, UR5 ;  /* 0x00000005005b7c02 */ /* 0x000fe20008000f00 */
[C---:B----4-:R-:W-:Y:S01]  /*5b70*/  VIADD R3, R2.reuse, 0x40 ;  /* 0x0000004002037836 */ /* 0x050fe20000000000 */
[----:B------:R-:W-:-:S03]  /*5b80*/  LOP3.LUT R2, R2, 0xffff, RZ, 0xc0, !PT ;  /* 0x0000ffff02027812 */ /* 0x000fc600078ec0ff */
[----:B------:R-:W-:Y:S02]  /*5b90*/  MOV R0, UR4 ;  /* 0x0000000400007c02 */ /* 0x000fe40008000f00 */
[----:B------:R-:W-:Y:S02]  /*5ba0*/  LOP3.LUT R3, R3, 0xffff, RZ, 0xc0, !PT ;  /* 0x0000ffff03037812 */ /* 0x000fe400078ec0ff */
[----:B------:R-:W-:-:S03]  /*5bb0*/  LEA R99, R99, UR4, 0x1 ;  /* 0x0000000463637c11 */ /* 0x000fc6000f8e08ff */
[----:B-1-3--:R2:W-:Y:S04]  /*5bc0*/  STL.64 [R1], R2 ;  /* 0x0000000201007387 */ /* 0x00a5e80000100a00 */
.L_x_128:
[----:B--2---:R-:W-:Y:S04]  /*5bd0*/  SHF.L.U32 R3, R84, 0x1f, RZ ;  /* 0x0000001f54037819 */ /* 0x004fe800000006ff */
[----:B-1----:R-:W1:Y:S02]  /*5be0*/  SYNCS.PHASECHK.TRANS64.TRYWAIT P0, [UR49+0xe0], R3 ;  /* 0x0000e003ff0075a7 */ /* 0x002e640008001131 */
[----:B-1----:R-:W-:Y:S05]  /*5bf0*/  @!P0 BRA `(.L_x_98) ;  /* 0x0000003400d48947 */ /* 0x002fea0003800000 */
.L_x_182:
[----:B------:R-:W-:Y:S01]  /*5c00*/  LEA R2, R36, UR48, 0x2 ;  /* 0x0000003024027c11 */ /* 0x000fe2000f8e10ff */
        /* <DEDUP_REMOVED lines=9> */
[----:B------:R-:W-:Y:S09]  /*5ca0*/  UPRMT UR4, URZ, 0x654, UR4 ;  /* 0x00000654ff047896 */ /* 0x000ff20008000004 */
[----:B---3--:R-:W-:Y:S01]  /*5cb0*/  SYNCS.ARRIVE.TRANS64.RED.A1T0 RZ, [UR4], RZ ;  /* 0x000000ffffff79a7 */ /* 0x008fe20008100404 */
[----:B------:R-:W5:Y:S01]  /*5cc0*/  LDL R2, [R2] ;  /* 0x0000000002027983 */ /* 0x000f620000100800 */
[----:B--2---:R-:W-:Y:S11]  /*5cd0*/  LOP3.LUT P0, RZ, R6, 0x1, RZ, 0xc0, !PT ;  /* 0x0000000106ff7812 */ /* 0x004ff6000780c0ff */
[----:B------:R-:W-:Y:S02]  /*5ce0*/  @!UPT UIADD3 URZ, UPT, UPT, URZ, URZ, URZ ;  /* 0x000000fffffff290 */ /* 0x000fe4000fffe0ff */
[----:B------:R-:W-:Y:S01]  /*5cf0*/  VOTEU.ANY UP1, P0 ;  /* 0x0000000000ff7886 */ /* 0x000fe20000020100 */
[----:B------:R-:W-:Y:S01]  /*5d00*/  PLOP3.LUT P0, PT, PT, PT, UP1, 0x80, 0x8 ;  /* 0x000000000008781c */ /* 0x000fe20003f0f018 */
[----:B------:R-:W-:Y:S06]  /*5d10*/  UP2UR UR4, UPR, URZ, 0x2 ;  /* 0x00000002ff047883 */ /* 0x000fec0008000000 */
[----:B------:R-:W-:Y:S06]  /*5d20*/  IMAD.U32 R110, RZ, RZ, UR4 ;  /* 0x00000004ff6e7e24 */ /* 0x000fec000f8e00ff */
[----:B-1----:R-:W-:Y:S02]  /*5d30*/  @P0 MOV R3, R4 ;  /* 0x0000000400030202 */ /* 0x002fe40000000f00 */
[----:B------:R-:W-:Y:S02]  /*5d40*/  @P0 LOP3.LUT R0, R5, 0xffff, RZ, 0xc0, !PT ;  /* 0x0000ffff05000812 */ /* 0x000fe400078ec0ff */
[----:B------:R-:W-:Y:S02]  /*5d50*/  @P0 R2UR UR5, R3 ;  /* 0x00000000030502ca */ /* 0x000fe400000e0000 */
[----:B------:R-:W-:Y:S11]  /*5d60*/  @P0 R2UR UR4, R0 ;  /* 0x00000000000402ca */ /* 0x000ff600000e0000 */
[----:B------:R-:W-:Y:S02]  /*5d70*/  @UP1 UMOV UR37, UR5 ;  /* 0x0000000500251c82 */ /* 0x000fe40008000000 */
[----:B------:R-:W-:Y:S01]  /*5d80*/  @UP1 UMOV UR36, UR4 ;  /* 0x0000000400241c82 */ /* 0x000fe20008000000 */
[----:B------:R-:W-:Y:S05]  /*5d90*/  BRA.U !UP0, `(.L_x_99) ;  /* 0x0000000108cc7547 */ /* 0x000fea000b800000 */
[----:B------:R-:W1:Y:S01]  /*5da0*/  LDCU UR9, c[0x0][0xb20] ;  /* 0x00016400ff0977ac */ /* 0x000e620008000800 */
[----:B------:R-:W-:Y:S02]  /*5db0*/  UIMAD.WIDE.U32 UR4, UR62, UR59, URZ ;  /* 0x0000003b3e0472a5 */ /* 0x000fe4000f8e00ff */
[----:B------:R-:W-:Y:S02]  /*5dc0*/  UIMAD.WIDE.U32 UR6, UR63, UR56, URZ ;  /* 0x000000383f0672a5 */ /* 0x000fe4000f8e00ff */
[----:B------:R-:W-:Y:S02]  /*5dd0*/  UIMAD.WIDE.U32 UR10, UR36, UR59, URZ ;  /* 0x0000003b240a72a5 */ /* 0x000fe4000f8e00ff */
[----:B------:R-:W-:Y:S02]  /*5de0*/  UISETP.NE.AND UP0, UPT, UR58, 0x1, UPT ;  /* 0x000000013a00788c */ /* 0x000fe4000bf05270 */
[----:B------:R-:W-:Y:S02]  /*5df0*/  UISETP.NE.AND UP1, UPT, UR45, 0x1, UPT ;  /* 0x000000012d00788c */ /* 0x000fe4000bf25270 */
[----:B------:R-:W-:Y:S02]  /*5e00*/  UISETP.NE.AND UP2, UPT, UR39, 0x1, UPT ;  /* 0x000000012700788c */ /* 0x000fe4000bf45270 */
[----:B------:R-:W-:Y:S01]  /*5e10*/  UIMAD.WIDE.U32 UR12, UR37, UR56, URZ ;  /* 0x00000038250c72a5 */ /* 0x000fe2000f8e00ff */
[----:B------:R-:W-:Y:S01]  /*5e20*/  UMOV UR4, UR5 ;  /* 0x0000000500047c82 */ /* 0x000fe20008000000 */
[----:B------:R-:W-:Y:S01]  /*5e30*/  UMOV UR6, UR11 ;  /* 0x0000000b00067c82 */ /* 0x000fe20008000000 */
[----:B-1----:R-:W-:Y:S03]  /*5e40*/  USHF.R.U32.HI UR8, URZ, UR9, UR4 ;  /* 0x00000009ff087299 */ /* 0x002fe60008011604 */
[----:B------:R-:W-:Y:S02]  /*5e50*/  UMOV UR4, UR7 ;  /* 0x0000000700047c82 */ /* 0x000fe40008000000 */
[----:B------:R-:W-:Y:S02]  /*5e60*/  USHF.R.U32.HI UR5, URZ, UR57, UR4 ;  /* 0x00000039ff057299 */ /* 0x000fe40008011604 */
[----:B------:R-:W-:Y:S02]  /*5e70*/  USEL UR4, UR62, UR8, !UP0 ;  /* 0x000000083e047287 */ /* 0x000fe4000c000000 */
[----:B------:R-:W-:Y:S02]  /*5e80*/  USHF.R.U32.HI UR8, URZ, UR9, UR6 ;  /* 0x00000009ff087299 */ /* 0x000fe40008011606 */
[----:B------:R-:W-:Y:S02]  /*5e90*/  UIMAD.WIDE.U32 UR6, UR4, UR46, URZ ;  /* 0x0000002e040672a5 */ /* 0x000fe4000f8e00ff */
[----:B------:R-:W-:Y:S02]  /*5ea0*/  USEL UR9, UR63, UR5, !UP1 ;  /* 0x000000053f097287 */ /* 0x000fe4000c800000 */
[----:B------:R-:W-:Y:S02]  /*5eb0*/  USEL UR8, UR36, UR8, !UP0 ;  /* 0x0000000824087287 */ /* 0x000fe4000c000000 */
[----:B------:R-:W-:Y:S01]  /*5ec0*/  UIMAD.WIDE.U32 UR10, UR9, UR46, URZ ;  /* 0x0000002e090a72a5 */ /* 0x000fe2000f8e00ff */
[----:B------:R-:W-:Y:S01]  /*5ed0*/  UMOV UR6, UR7 ;  /* 0x0000000700067c82 */ /* 0x000fe20008000000 */
[----:B------:R-:W-:Y:S01]  /*5ee0*/  UMOV UR5, UR13 ;  /* 0x0000000d00057c82 */ /* 0x000fe20008000000 */
[----:B------:R-:W-:Y:S02]  /*5ef0*/  @UP2 USHF.R.U32.HI UR4, URZ, UR47, UR6 ;  /* 0x0000002fff042299 */ /* 0x000fe40008011606 */
[----:B------:R-:W-:Y:S02]  /*5f00*/  USHF.R.U32.HI UR5, URZ, UR57, UR5 ;  /* 0x00000039ff057299 */ /* 0x000fe40008011605 */
[----:B------:R-:W-:Y:S02]  /*5f10*/  UIMAD UR4, UR39, UR4, URZ ;  /* 0x00000004270472a4 */ /* 0x000fe4000f8e02ff */
[----:B------:R-:W-:Y:S02]  /*5f20*/  USEL UR5, UR37, UR5, !UP1 ;  /* 0x0000000525057287 */ /* 0x000fe4000c800000 */
[----:B------:R-:W-:Y:S01]  /*5f30*/  UISETP.GE.AND UP0, UPT, UR8, UR4, UPT ;  /* 0x000000040800728c */ /* 0x000fe2000bf06270 */
[----:B------:R-:W-:Y:S01]  /*5f40*/  UMOV UR6, UR11 ;  /* 0x0000000b00067c82 */ /* 0x000fe20008000000 */
[----:B------:R-:W-:Y:S02]  /*5f50*/  UIMAD.WIDE.U32 UR10, UR8, UR46, URZ ;  /* 0x0000002e080a72a5 */ /* 0x000fe4000f8e00ff */
[----:B------:R-:W-:Y:S04]  /*5f60*/  @UP2 USHF.R.U32.HI UR9, URZ, UR47, UR6 ;  /* 0x0000002fff092299 */ /* 0x000fe80008011606 */
[----:B------:R-:W-:Y:S01]  /*5f70*/  UIMAD UR6, UR39, UR9, URZ ;  /* 0x00000009270672a4 */ /* 0x000fe2000f8e02ff */
[----:B------:R-:W-:Y:S03]  /*5f80*/  UMOV UR4, UR11 ;  /* 0x0000000b00047c82 */ /* 0x000fe60008000000 */
[----:B------:R-:W-:Y:S02]  /*5f90*/  UISETP.GE.OR UP0, UPT, UR5, UR6, UP0 ;  /* 0x000000060500728c */ /* 0x000fe40008706670 */
[----:B------:R-:W-:Y:S02]  /*5fa0*/  USHF.R.U32.HI UR4, URZ, UR47, UR4 ;  /* 0x0000002fff047299 */ /* 0x000fe40008011604 */
[----:B------:R-:W-:Y:S02]  /*5fb0*/  UIMAD.WIDE.U32 UR6, UR5, UR46, URZ ;  /* 0x0000002e050672a5 */ /* 0x000fe4000f8e00ff */
[----:B------:R-:W-:Y:S02]  /*5fc0*/  USEL UR11, UR8, UR4, !UP2 ;  /* 0x00000004080b7287 */ /* 0x000fe4000d000000 */
[----:B------:R-:W-:Y:S02]  /*5fd0*/  UIADD3 UR6, UPT, UPT, -UR5, URZ, URZ ;  /* 0x000000ff05067290 */ /* 0x000fe4000fffe1ff */
[----:B------:R-:W-:Y:S02]  /*5fe0*/  UIADD3 UR10, UPT, UPT, -UR11, URZ, URZ ;  /* 0x000000ff0b0a7290 */ /* 0x000fe4000fffe1ff */
[----:B------:R-:W-:Y:S02]  /*5ff0*/  UIMAD UR6, UR45, UR6, UR37 ;  /* 0x000000062d0672a4 */ /* 0x000fe4000f8e0225 */
[----:B------:R-:W-:Y:S01]  /*6000*/  UIMAD UR10, UR39, UR10, UR8 ;  /* 0x0000000a270a72a4 */ /* 0x000fe2000f8e0208 */
[----:B------:R-:W-:Y:S01]  /*6010*/  @!UP0 UMOV UR4, UR7 ;  /* 0x0000000700048c82 */ /* 0x000fe20008000000 */
[----:B------:R-:W-:Y:S02]  /*6020*/  UIADD3 UR7, UPT, UPT, -UR8, URZ, URZ ;  /* 0x000000ff08077290 */ /* 0x000fe4000fffe1ff */
[----:B------:R-:W-:Y:S04]  /*6030*/  @!UP0 USHF.R.U32.HI UR4, URZ, UR47, UR4 ;  /* 0x0000002fff048299 */ /* 0x000fe80008011604 */
[----:B------:R-:W-:Y:S04]  /*6040*/  @!UP0 USEL UR4, UR5, UR4, !UP2 ;  /* 0x0000000405048287 */ /* 0x000fe8000d000000 */
[----:B------:R-:W-:Y:S02]  /*6050*/  @!UP0 UIMAD UR9, UR9, UR10, UR4 ;  /* 0x0000000a090982a4 */ /* 0x000fe4000f8e0204 */
[----:B------:R-:W-:Y:S02]  /*6060*/  @!UP0 UIADD3 UR10, UPT, UPT, UR11, -UR4, URZ ;  /* 0x800000040b0a8290 */ /* 0x000fe4000fffe0ff */
[----:B------:R-:W-:Y:S02]  /*6070*/  UIMAD UR4, UR58, UR7, UR36 ;  /* 0x000000073a0472a4 */ /* 0x000fe4000f8e0224 */
[----:B------:R-:W-:Y:S03]  /*6080*/  @!UP0 UIMAD UR8, UR10, UR39, UR5 ;  /* 0x000000270a0882a4 */ /* 0x000fe6000f8e0205 */
[----:B------:R-:W-:Y:S02]  /*6090*/  @!UP0 UMOV UR5, UR9 ;  /* 0x0000000900058c82 */ /* 0x000fe40008000000 */
[----:B------:R-:W-:Y:S02]  /*60a0*/  UIMAD UR37, UR5, UR45, UR6 ;  /* 0x0000002d052572a4 */ /* 0x000fe4000f8e0206 */
[----:B------:R-:W-:Y:S11]  /*60b0*/  UIMAD UR36, UR8, UR58, UR4 ;  /* 0x0000003a082472a4 */ /* 0x000ff6000f8e0204 */
[----:B------:R-:W-:Y:S01]  /*60c0*/  @!UPT UIADD3 URZ, UPT, UPT, URZ, URZ, URZ ;  /* 0x000000fffffff290 */ /* 0x000fe2000fffe0ff */
.L_x_99:
[----:B------:R-:W-:Y:S01]  /*60d0*/  UISETP.NE.AND UP0, UPT, UR38, 0x1, UPT ;  /* 0x000000012600788c */ /* 0x000fe2000bf05270 */
[----:B------:R-:W-:Y:S01]  /*60e0*/  @P0 SHF.R.U32.HI R4, RZ, 0x10, R5 ;  /* 0x00000010ff040819 */ /* 0x000fe20000011605 */
[----:B------:R-:W-:Y:S01]  /*60f0*/  USHF.L.U32 UR41, UR28, 0x6, URZ ;  /* 0x000000061c297899 */ /* 0x000fe200080006ff */
[----:B------:R-:W-:Y:S02]  /*6100*/  R2UR UR11, R104 ;  /* 0x00000000680b72ca */ /* 0x000fe400000e0000 */
[----:B------:R-:W-:Y:S06]  /*6110*/  @P0 R2UR UR11, R4 ;  /* 0x00000000040b02ca */ /* 0x000fec00000e0000 */
[----:B------:R-:W1:Y:S07]  /*6120*/  @!UP0 LDCU.128 UR12, c[0x0][0xb10] ;  /* 0x00016200ff0c87ac */ /* 0x000e6e0008000c00 */
[----:B------:R-:W-:Y:S01]  /*6130*/  IMAD.U32 R104, RZ, RZ, UR11 ;  /* 0x0000000bff687e24 */ /* 0x000fe2000f8e00ff */
[----:B------:R-:W2:Y:S01]  /*6140*/  @!UP0 LDCU UR5, c[0x0][0xb0c] ;  /* 0x00016180ff0587ac */ /* 0x000ea20008000800 */
[----:B------:R-:W3:Y:S01]  /*6150*/  @!UP0 LDCU UR10, c[0x0][0xb20] ;  /* 0x00016400ff0a87ac */ /* 0x000ee20008000800 */
[----:B------:R-:W-:Y:S02]  /*6160*/  UIADD3 UR11, UPT, UPT, UR49, 0x200, URZ ;  /* 0x00000200310b7890 */ /* 0x000fe4000fffe0ff */
[----:B-1----:R-:W-:Y:S02]  /*6170*/  UIMAD.WIDE.U32 UR8, UR37, UR12, URZ ;  /* 0x0000000c250872a5 */ /* 0x002fe4000f8e00ff */
[----:B------:R-:W-:Y:S02]  /*6180*/  UIMAD.WIDE.U32 UR6, UR36, UR15, URZ ;  /* 0x0000000f240672a5 */ /* 0x000fe4000f8e00ff */
[----:B------:R-:W-:Y:S03]  /*6190*/  @!UP0 UISETP.NE.AND UP1, UPT, UR14, 0x1, UPT ;  /* 0x000000010e00888c */ /* 0x000fe6000bf25270 */
[----:B------:R-:W-:Y:S01]  /*61a0*/  @!UP0 UMOV UR4, UR9 ;  /* 0x0000000900048c82 */ /* 0x000fe20008000000 */
[----:B--2---:R-:W-:Y:S02]  /*61b0*/  @!UP0 UISETP.NE.AND UP2, UPT, UR5, 0x1, UPT ;  /* 0x000000010500888c */ /* 0x004fe4000bf45270 */
[----:B------:R-:W-:Y:S01]  /*61c0*/  @!UP0 USHF.R.U32.HI UR4, URZ, UR13, UR4 ;  /* 0x0000000dff048299 */ /* 0x000fe20008011604 */
[----:B------:R-:W-:Y:S02]  /*61d0*/  @!UP0 UMOV UR6, UR7 ;  /* 0x0000000700068c82 */ /* 0x000fe40008000000 */
[----:B---3--:R-:W-:Y:S02]  /*61e0*/  @!UP0 USHF.R.U32.HI UR6, URZ, UR10, UR6 ;  /* 0x0000000aff068299 */ /* 0x008fe40008011606 */
[----:B------:R-:W-:Y:S02]  /*61f0*/  @!UP0 USEL UR7, UR37, UR4, !UP2 ;  /* 0x0000000425078287 */ /* 0x000fe4000d000000 */
[----:B------:R-:W-:Y:S04]  /*6200*/  @!UP0 USEL UR6, UR36, UR6, !UP1 ;  /* 0x0000000624068287 */ /* 0x000fe8000c800000 */
[----:B------:R-:W-:Y:S02]  /*6210*/  @!UP0 UIADD3 UR4, UPT, UPT, -UR7, UR6, URZ ;  /* 0x0000000607048290 */ /* 0x000fe4000fffe1ff */
[----:B------:R-:W-:Y:S02]  /*6220*/  @!UP0 UIADD3 UR6, UPT, UPT, UR7, -UR6, URZ ;  /* 0x8000000607068290 */ /* 0x000fe4000fffe0ff */
[----:B------:R-:W-:Y:S02]  /*6230*/  @!UP0 UIMAD UR37, UR4, UR5, UR37 ;  /* 0x00000005042582a4 */ /* 0x000fe4000f8e0225 */
[----:B------:R-:W-:Y:S02]  /*6240*/  @!UP0 UIMAD UR36, UR6, UR14, UR36 ;  /* 0x0000000e062482a4 */ /* 0x000fe4000f8e0224 */
[----:B------:R-:W-:Y:S09]  /*6250*/  ULOP3.LUT UP0, URZ, UR11, 0x1b0, URZ, 0xc0, !UPT ;  /* 0x000001b00bff7892 */ /* 0x000ff2000f80c0ff */
[----:B------:R-:W-:Y:S05]  /*6260*/  BRA.U !UP0, `(.L_x_100) ;  /* 0x00000001087c7547 */ /* 0x000fea000b800000 */
[----:B------:R-:W1:Y:S01]  /*6270*/  LDCU.64 UR8, c[0x4][0x80] ;  /* 0x01001000ff0877ac */ /* 0x000e620008000a00 */
[----:B------:R-:W-:Y:S01]  /*6280*/  MOV R16, 0x0 ;  /* 0x0000000000107802 */ /* 0x000fe20000000f00 */
[----:B------:R-:W-:Y:S02]  /*6290*/  HFMA2 R12, -RZ, RZ, 0, 5.9604644775390625e-08 ;  /* 0x00000001ff0c7431 */ /* 0x000fe400000001ff */
[----:B------:R-:W-:Y:S01]  /*62a0*/  IMAD.MOV.U32 R8, RZ, RZ, 0x70 ;  /* 0x00000070ff087424 */ /* 0x000fe200078e00ff */
[----:B------:R2:W3:Y:S01]  /*62b0*/  LDC.64 R14, c[0x4][R16] ;  /* 0x01000000100e7b82 */ /* 0x0004e20000000a00 */
[----:B------:R-:W4:Y:S01]  /*62c0*/  LDCU.64 UR6, c[0x4][0x88] ;  /* 0x01001100ff0677ac */ /* 0x000f220008000a00 */
[----:B------:R-:W-:Y:S01]  /*62d0*/  IMAD.MOV.U32 R13, RZ, RZ, RZ ;  /* 0x000000ffff0d7224 */ /* 0x000fe200078e00ff */
[----:B------:R-:W2:Y:S01]  /*62e0*/  LDCU.64 UR4, c[0x4][0x8] ;  /* 0x01000100ff0477ac */ /* 0x000ea20008000a00 */
[----:B-1----:R-:W-:Y:S01]  /*62f0*/  MOV R5, UR9 ;  /* 0x0000000900057c02 */ /* 0x002fe20008000f00 */
[----:B------:R-:W-:Y:S01]  /*6300*/  IMAD.U32 R4, RZ, RZ, UR8 ;  /* 0x00000008ff047e24 */ /* 0x000fe2000f8e00ff */
[----:B----4-:R-:W-:Y:S01]  /*6310*/  MOV R7, UR7 ;  /* 0x0000000700077c02 */ /* 0x010fe20008000f00 */
[----:B------:R-:W-:Y:S01]  /*6320*/  IMAD.U32 R6, RZ, RZ, UR6 ;  /* 0x00000006ff067e24 */ /* 0x000fe2000f8e00ff */
[----:B--2---:R-:W-:Y:S01]  /*6330*/  MOV R11, UR5 ;  /* 0x00000005000b7c02 */ /* 0x004fe20008000f00 */
[----:B------:R-:W-:Y:S02]  /*6340*/  IMAD.U32 R10, RZ, RZ, UR4 ;  /* 0x00000004ff0a7e24 */ /* 0x000fe4000f8e00ff */
[----:B------:R-:W-:Y:S07]  /*6350*/  LEPC R20, `(.L_x_101) ;  /* 0x000000001014794e */ /* 0x000fee0000000000 */
[----:B---3-5:R-:W-:Y:S05]  /*6360*/  CALL.ABS.NOINC R14 ;  /* 0x000000000e007343 */ /* 0x028fea0003c00000 */
.L_x_101:
[----:B------:R-:W1:Y:S01]  /*6370*/  LDCU.64 UR8, c[0x4][0x80] ;  /* 0x01001000ff0877ac */ /* 0x000e620008000a00 */
[----:B------:R-:W2:Y:S01]  /*6380*/  LDC.64 R16, c[0x4][R16] ;  /* 0x0100000010107b82 */ /* 0x000ea20000000a00 */
[----:B------:R-:W-:Y:S02]  /*6390*/  HFMA2 R12, -RZ, RZ, 0, 5.9604644775390625e-08 ;  /* 0x00000001ff0c7431 */ /* 0x000fe400000001ff */
[----:B------:R-:W-:Y:S02]  /*63a0*/  IMAD.MOV.U32 R8, RZ, RZ, 0x70 ;  /* 0x00000070ff087424 */ /* 0x000fe400078e00ff */
[----:B------:R-:W-:Y:S01]  /*63b0*/  IMAD.MOV.U32 R13, RZ, RZ, RZ ;  /* 0x000000ffff0d7224 */ /* 0x000fe200078e00ff */
[----:B------:R-:W3:Y:S01]  /*63c0*/  LDCU.64 UR6, c[0x4][0x88] ;  /* 0x01001100ff0677ac */ /* 0x000ee20008000a00 */
[----:B------:R-:W4:Y:S01]  /*63d0*/  LDCU.64 UR4, c[0x4][0x8] ;  /* 0x01000100ff0477ac */ /* 0x000f220008000a00 */
[----:B-1----:R-:W-:Y:S02]  /*63e0*/  MOV R4, UR8 ;  /* 0x0000000800047c02 */ /* 0x002fe40008000f00 */
[----:B------:R-:W-:Y:S02]  /*63f0*/  MOV R5, UR9 ;  /* 0x0000000900057c02 */ /* 0x000fe40008000f00 */
[----:B---3--:R-:W-:Y:S01]  /*6400*/  MOV R7, UR7 ;  /* 0x0000000700077c02 */ /* 0x008fe20008000f00 */
[----:B------:R-:W-:Y:S01]  /*6410*/  IMAD.U32 R6, RZ, RZ, UR6 ;  /* 0x00000006ff067e24 */ /* 0x000fe2000f8e00ff */
[----:B----4-:R-:W-:Y:S01]  /*6420*/  MOV R11, UR5 ;  /* 0x00000005000b7c02 */ /* 0x010fe20008000f00 */
[----:B------:R-:W-:Y:S02]  /*6430*/  IMAD.U32 R10, RZ, RZ, UR4 ;  /* 0x00000004ff0a7e24 */ /* 0x000fe4000f8e00ff */
[----:B------:R-:W-:Y:S07]  /*6440*/  LEPC R20, `(.L_x_100) ;  /* 0x000000001014794e */ /* 0x000fee0000000000 */
[----:B--2---:R-:W-:Y:S05]  /*6450*/  CALL.ABS.NOINC R16 ;  /* 0x0000000010007343 */ /* 0x004fea0003c00000 */
.L_x_100:
[----:B------:R-:W-:Y:S02]  /*6460*/  R2UR UR6, R95 ;  /* 0x000000005f0672ca */ /* 0x000fe400000e0000 */
[----:B------:R-:W-:Y:S02]  /*6470*/  R2UR UR5, R90 ;  /* 0x000000005a0572ca */ /* 0x000fe400000e0000 */
[----:B------:R-:W-:Y:S02]  /*6480*/  R2UR UR4, R89 ;  /* 0x00000000590472ca */ /* 0x000fe400000e0000 */
[----:B------:R-:W-:Y:S02]  /*6490*/  ISETP.NE.U32.AND P4, PT, R78, RZ, PT ;  /* 0x000000ff4e00720c */ /* 0x000fe40003f85070 */
[----:B------:R-:W-:Y:S02]  /*64a0*/  ISETP.NE.U32.AND P2, PT, RZ, UR60, PT ;  /* 0x0000003cff007c0c */ /* 0x000fe4000bf45070 */
[----:B------:R-:W-:Y:S02]  /*64b0*/  ISETP.NE.AND.EX P4, PT, R79, RZ, PT, P4 ;  /* 0x000000ff4f00720c */ /* 0x000fe40003f85340 */
[----:B------:R-:W-:Y:S01]  /*64c0*/  ISETP.NE.AND.EX P2, PT, RZ, UR61, PT, P2 ;  /* 0x0000003dff007c0c */ /* 0x000fe2000bf45320 */
[----:B------:R-:W-:Y:S02]  /*64d0*/  UISETP.NE.AND UP2, UPT, UR6, URZ, UPT ;  /* 0x000000ff0600728c */ /* 0x000fe4000bf45270 */
[----:B------:R-:W-:Y:S04]  /*64e0*/  UISETP.NE.U32.AND UP0, UPT, UR5, URZ, UPT ;  /* 0x000000ff0500728c */ /* 0x000fe8000bf05070 */
[----:B------:R-:W-:Y:S01]  /*64f0*/  UISETP.NE.AND.EX UP1, UPT, UR4, URZ, UPT, UP0 ;  /* 0x000000ff0400728c */ /* 0x000fe2000bf25300 */
[----:B------:R-:W-:Y:S01]  /*6500*/  PLOP3.LUT P1, PT, PT, PT, UP2, 0x80, 0x8 ;  /* 0x000000000008781c */ /* 0x000fe20003f2f028 */
[----:B------:R-:W-:Y:S03]  /*6510*/  UPLOP3.LUT UP0, UPT, UPT, UPT, UPT, 0x40, 0x4 ;  /* 0x000000000004789c */ /* 0x000fe60003f0e870 */
[----:B------:R-:W-:Y:S06]  /*6520*/  @UP2 UPLOP3.LUT UP0, UPT, UPT, UPT, UP1, 0x80, 0x8 ;  /* 0x000000000008289c */ /* 0x000fec0003f0f010 */
[----:B------:R-:W-:Y:S01]  /*6530*/  PLOP3.LUT P0, PT, PT, PT, UP0, 0x80, 0x8 ;  /* 0x000000000008781c */ /* 0x000fe20003f0f008 */
[----:B------:R-:W-:Y:S01]  /*6540*/  @!UPT UIADD3 URZ, UPT, UPT, URZ, URZ, URZ ;  /* 0x000000fffffff290 */ /* 0x000fe2000fffe0ff */
[----:B------:R-:W-:Y:S11]  /*6550*/  BRA.U !UP1, `(.L_x_102) ;  /* 0x0000000109407547 */ /* 0x000ff6000b800000 */
[----:B------:R-:W-:Y:S01]  /*6560*/  UISETP.NE.U32.AND UP0, UPT, UR60, URZ, UPT ;  /* 0x000000ff3c00728c */ /* 0x000fe2000bf05070 */
[----:B------:R-:W-:Y:S01]  /*6570*/  R2UR UR6, R90 ;  /* 0x000000005a0672ca */ /* 0x000fe200000e0000 */
[----:B------:R-:W1:Y:S01]  /*6580*/  LDCU.64 UR8, c[0x0][0x358] ;  /* 0x00006b00ff0877ac */ /* 0x000e620008000a00 */
[----:B------:R-:W-:Y:S02]  /*6590*/  HFMA2 R87, -RZ, RZ, 0, 5.9604644775390625e-08 ;  /* 0x00000001ff577431 */ /* 0x000fe400000001ff */
[----:B------:R-:W-:Y:S01]  /*65a0*/  IMAD.MOV.U32 R0, RZ, RZ, 0x1 ;  /* 0x00000001ff007424 */ /* 0x000fe200078e00ff */
[----:B------:R-:W-:Y:S06]  /*65b0*/  UISETP.NE.AND.EX UP0, UPT, UR61, URZ, UPT, UP0 ;  /* 0x000000ff3d00728c */ /* 0x000fec000bf05300 */
[----:B------:R-:W-:Y:S05]  /*65c0*/  PLOP3.LUT P3, PT, PT, PT, UP0, 0x80, 0x8 ;  /* 0x000000000008781c */ /* 0x000fea0003f6f008 */
[----:B------:R-:W2:Y:S01]  /*65d0*/  @UP0 LDCU.64 UR4, c[0x0][0x888] ;  /* 0x00011100ff0407ac */ /* 0x000ea20008000a00 */
[----:B------:R-:W-:Y:S07]  /*65e0*/  @UP0 UIMAD UR6, UR53, UR6, URZ ;  /* 0x00000006350602a4 */ /* 0x000fee000f8e02ff */
[----:B------:R-:W-:Y:S01]  /*65f0*/  @!P3 PRMT R87, R0, 0x7610, R87 ;  /* 0x000076100057b816 */ /* 0x000fe20000000057 */
[----:B--2---:R-:W-:Y:S06]  /*6600*/  @UP0 UIMAD.WIDE UR4, UR6, 0x4, UR4 ;  /* 0x00000004060408a5 */ /* 0x004fec000f8e0204 */
[----:B------:R-:W-:Y:S02]  /*6610*/  IMAD.U32 R4, RZ, RZ, UR4 ;  /* 0x00000004ff047e24 */ /* 0x000fe4000f8e00ff */
[----:B------:R-:W-:Y:S03]  /*6620*/  IMAD.U32 R5, RZ, RZ, UR5 ;  /* 0x00000005ff057e24 */ /* 0x000fe6000f8e00ff */
[----:B------:R-:W2:Y:S02]  /*6630*/  @!UP0 LDCU UR4, c[0x0][0x880] ;  /* 0x00011000ff0487ac */ /* 0x000ea40008000800 */
[----:B-1---5:R1:W5:Y:S02]  /*6640*/  @P3 LDG.E R41, desc[UR8][R4.64] ;  /* 0x0000000804293981 */ /* 0x022364000c1e1900 */
[----:B-12---:R-:W-:Y:S02]  /*6650*/  @!P3 MOV R41, UR4 ;  /* 0x000000040029bc02 */ /* 0x006fe40008000f00 */
.L_x_102:
[----:B------:R-:W-:Y:S05]  /*6660*/  @!P4 BRA `(.L_x_103) ;  /* 0x000000000024c947 */ /* 0x000fea0003800000 */
[----:B------:R-:W-:Y:S01]  /*6670*/  ISETP.NE.U32.AND P3, PT, R76, RZ, PT ;  /* 0x000000ff4c00720c */ /* 0x000fe20003f65070 */
[----:B------:R-:W1:Y:S03]  /*6680*/  LDCU.64 UR4, c[0x0][0x358] ;  /* 0x00006b00ff0477ac */ /* 0x000e660008000a00 */
[----:B------:R-:W-:Y:S11]  /*6690*/  ISETP.NE.AND.EX P3, PT, R77, RZ, PT, P3 ;  /* 0x000000ff4d00720c */ /* 0x000ff60003f65330 */
[----:B------:R-:W-:Y:S02]  /*66a0*/  @!UPT UIADD3 URZ, UPT, UPT, URZ, URZ, URZ ;  /* 0x000000fffffff290 */ /* 0x000fe4000fffe0ff */
[----:B------:R-:W2:Y:S01]  /*66b0*/  @P3 LDC.64 R4, c[0x0][0x8a8] ;  /* 0x00022a00ff043b82 */ /* 0x000ea20000000a00 */
[----:B------:R-:W-:Y:S04]  /*66c0*/  @P3 IMAD R0, R78, UR53, RZ ;  /* 0x000000354e003c24 */ /* 0x000fe8000f8e02ff */
[----:B--2---:R-:W-:Y:S05]  /*66d0*/  @P3 IMAD.WIDE R4, R0, 0x4, R4 ;  /* 0x0000000400043825 */ /* 0x004fea00078e0204 */
[----:B-1---5:R1:W5:Y:S02]  /*66e0*/  @P3 LDG.E R38, desc[UR4][R4.64] ;  /* 0x0000000404263981 */ /* 0x022364000c1e1900 */
[----:B-1----:R-:W2:Y:S02]  /*66f0*/  @!P3 LDC R38, c[0x0][0x8a0] ;  /* 0x00022800ff26bb82 */ /* 0x002ea40000000800 */
.L_x_103:
[----:B-----5:R-:W-:Y:S01]  /*6700*/  FSETP.NEU.AND P4, PT, R41, RZ, PT ;  /* 0x000000ff2900720b */ /* 0x020fe20003f8d000 */
[----:B------:R-:W1:Y:S01]  /*6710*/  LDCU.128 UR8, c[0x0][0xa80] ;  /* 0x00015000ff0877ac */ /* 0x000e620008000c00 */
[----:B------:R-:W-:Y:S01]  /*6720*/  SEL R5, RZ, 0xffffffff, P2 ;  /* 0xffffffffff057807 */ /* 0x000fe20001000000 */
[----:B------:R-:W-:Y:S01]  /*6730*/  IMAD.U32 R114, RZ, RZ, UR50 ;  /* 0x00000032ff727e24 */ /* 0x000fe2000f8e00ff */
[----:B------:R-:W-:Y:S01]  /*6740*/  @P1 LOP3.LUT P2, RZ, R87, 0xff, RZ, 0xc0, !PT ;  /* 0x000000ff57ff1812 */ /* 0x000fe2000784c0ff */
[----:B------:R-:W-:Y:S01]  /*6750*/  IMAD.SHL.U32 R101, R97, 0x10, RZ ;  /* 0x0000001061657824 */ /* 0x000fe200078e00ff */
[----:B------:R-:W-:Y:S01]  /*6760*/  @P1 SEL R4, RZ, 0xffffffff, P4 ;  /* 0xffffffffff041807 */ /* 0x000fe20002000000 */
[----:B------:R-:W-:Y:S01]  /*6770*/  IMAD.SHL.U32 R114, R114, 0x2000, RZ ;  /* 0x0000200072727824 */ /* 0x000fe200078e00ff */
[----:B------:R-:W-:Y:S01]  /*6780*/  LEA R108, R36, UR49, 0x3 ;  /* 0x00000031246c7c11 */ /* 0x000fe2000f8e18ff */
[----:B------:R-:W-:Y:S01]  /*6790*/  ULOP3.LUT UR4, UR55, 0x1, URZ, 0x3c, !UPT ;  /* 0x0000000137047892 */ /* 0x000fe2000f8e3cff */
[----:B------:R-:W-:Y:S01]  /*67a0*/  @P0 SEL R4, R5, R4, !P2 ;  /* 0x0000000405040207 */ /* 0x000fe20005000000 */
[----:B------:R-:W-:Y:S01]  /*67b0*/  USHF.L.U32 UR12, UR52, 0x7, URZ ;  /* 0x00000007340c7899 */ /* 0x000fe200080006ff */
[----:B------:R-:W-:Y:S01]  /*67c0*/  SHF.L.U32 R3, R85, 0x1f, RZ ;  /* 0x0000001f55037819 */ /* 0x000fe200000006ff */
[----:B------:R-:W-:Y:S01]  /*67d0*/  IMAD.IADD R112, R99, 0x1, R114 ;  /* 0x0000000163707824 */ /* 0x000fe200078e0272 */
[----:B------:R-:W-:Y:S01]  /*67e0*/  @P1 LOP3.LUT R4, R4, 0x1, RZ, 0xc0, !PT ;  /* 0x0000000104041812 */ /* 0x000fe200078ec0ff */
[----:B------:R-:W-:Y:S01]  /*67f0*/  IMAD.U32 R46, RZ, RZ, UR4 ;  /* 0x00000004ff2e7e24 */ /* 0x000fe2000f8e00ff */
[----:B------:R-:W-:Y:S01]  /*6800*/  R2UR UR6, R92 ;  /* 0x000000005c0672ca */ /* 0x000fe200000e0000 */
[----:B------:R-:W-:Y:S01]  /*6810*/  IMAD.U32 R107, RZ, RZ, UR12 ;  /* 0x0000000cff6b7e24 */ /* 0x000fe2000f8e00ff */
[----:B------:R-:W-:Y:S01]  /*6820*/  ISETP.NE.U32.OR P6, PT, R4, 0x1, !P1 ;  /* 0x000000010400780c */ /* 0x000fe20004fc5470 */
[----:B------:R-:W-:Y:S01]  /*6830*/  IMAD.U32 R4, RZ, RZ, UR50 ;  /* 0x00000032ff047e24 */ /* 0x000fe2000f8e00ff */
[----:B-1----:R-:W-:Y:S01]  /*6840*/  UIMAD.WIDE.U32 UR4, UR12, UR9, URZ ;  /* 0x000000090c0472a5 */ /* 0x002fe2000f8e00ff */
[----:B------:R-:W-:Y:S01]  /*6850*/  R2UR UR13, R91 ;  /* 0x000000005b0d72ca */ /* 0x000fe200000e0000 */
[----:B------:R-:W-:Y:S01]  /*6860*/  UISETP.NE.AND UP0, UPT, UR8, 0x1, UPT ;  /* 0x000000010800788c */ /* 0x000fe2000bf05270 */
[----:B------:R-:W-:Y:S01]  /*6870*/  PLOP3.LUT P3, PT, PT, PT, UP1, 0x80, 0x8 ;  /* 0x000000000008781c */ /* 0x000fe20003f6f018 */
[----:B------:R-:W-:Y:S01]  /*6880*/  IMAD.SHL.U32 R100, R96, 0x10, RZ ;  /* 0x0000001060647824 */ /* 0x000fe200078e00ff */
[----:B------:R-:W-:Y:S01]  /*6890*/  LEA R0, R4, UR49, 0x3 ;  /* 0x0000003104007c11 */ /* 0x000fe2000f8e18ff */
[----:B------:R-:W-:Y:S01]  /*68a0*/  IMAD.IADD R103, R112, 0x1, R101 ;  /* 0x0000000170677824 */ /* 0x000fe200078e0265 */
[----:B------:R-:W-:Y:S01]  /*68b0*/  UMOV UR4, UR5 ;  /* 0x0000000500047c82 */ /* 0x000fe20008000000 */
[----:B------:R-:W-:Y:S01]  /*68c0*/  LOP3.LUT P5, R109, R87, 0xff, RZ, 0xc0, !PT ;  /* 0x000000ff576d7812 */ /* 0x000fe200078ac0ff */
[----:B------:R-:W-:Y:S01]  /*68d0*/  USHF.R.U32.HI UR4, URZ, UR10, UR4 ;  /* 0x0000000aff047299 */ /* 0x000fe20008011604 */
[----:B------:R-:W-:Y:S01]  /*68e0*/  SEL R4, RZ, 0xffffffff, P4 ;  /* 0xffffffffff047807 */ /* 0x000fe20002000000 */
[----:B------:R-:W-:Y:S01]  /*68f0*/  BSSY B1, `(.L_x_104) ;  /* 0x000003f000017945 */ /* 0x000fe20003800000 */
[----:B------:R-:W-:Y:S01]  /*6900*/  @P6 SHF.L.U32 R7, R46, 0x1f, RZ ;  /* 0x0000001f2e076819 */ /* 0x000fe200000006ff */
[----:B------:R-:W-:Y:S01]  /*6910*/  USEL UR4, UR12, UR4, !UP0 ;  /* 0x000000040c047287 */ /* 0x000fe2000c000000 */
[----:B------:R-:W-:Y:S01]  /*6920*/  IMAD.MOV.U32 R113, RZ, RZ, 0x1 ;  /* 0x00000001ff717424 */ /* 0x000fe200078e00ff */
[----:B------:R-:W-:Y:S01]  /*6930*/  UISETP.NE.AND UP0, UPT, UR11, 0x1, UPT ;  /* 0x000000010b00788c */ /* 0x000fe2000bf05270 */
[----:B------:R-:W1:Y:S01]  /*6940*/  @P6 SYNCS.PHASECHK.TRANS64.TRYWAIT P1, [R0+URZ+0xa0], R7 ;  /* 0x0000a007000065a7 */ /* 0x000e6200080211ff */
[----:B------:R-:W-:Y:S01]  /*6950*/  IMAD.IADD R39, R37, 0x1, R2 ;  /* 0x0000000125277824 */ /* 0x000fe200078e0202 */
[----:B------:R-:W-:Y:S01]  /*6960*/  UIMAD.WIDE.U32 UR6, UR4, UR6, URZ ;  /* 0x00000006040672a5 */ /* 0x000fe2000f8e00ff */
[----:B------:R-:W-:Y:S01]  /*6970*/  IMAD.U32 R106, RZ, RZ, UR4 ;  /* 0x00000004ff6a7e24 */ /* 0x000fe2000f8e00ff */
[----:B------:R-:W-:Y:S01]  /*6980*/  @P3 SEL R4, R5, R4, !P5 ;  /* 0x0000000405043207 */ /* 0x000fe20006800000 */
[----:B------:R-:W-:Y:S01]  /*6990*/  IMAD R8, RZ, RZ, -UR4 ;  /* 0x80000004ff087e24 */ /* 0x000fe2000f8e02ff */
[----:B------:R-:W-:Y:S01]  /*69a0*/  PLOP3.LUT P2, PT, PT, PT, UP0, 0x80, 0x8 ;  /* 0x000000000008781c */ /* 0x000fe20003f4f008 */
[----:B------:R-:W-:Y:S01]  /*69b0*/  IMAD.U32 R105, RZ, RZ, UR4 ;  /* 0x00000004ff697e24 */ /* 0x000fe2000f8e00ff */
[----:B------:R-:W-:Y:S01]  /*69c0*/  LOP3.LUT R4, R4, 0x1, RZ, 0xc0, !PT ;  /* 0x0000000104047812 */ /* 0x000fe200078ec0ff */
[----:B------:R-:W-:Y:S01]  /*69d0*/  UMOV UR5, UR7 ;  /* 0x0000000700057c82 */ /* 0x000fe20008000000 */
[----:B------:R-:W-:Y:S01]  /*69e0*/  IMAD R107, R8, UR8, R107 ;  /* 0x00000008086b7c24 */ /* 0x000fe2000f8e026b */
[----:B------:R-:W-:Y:S01]  /*69f0*/  USHF.R.U32.HI UR5, URZ, UR13, UR5 ;  /* 0x0000000dff057299 */ /* 0x000fe20008011605 */
[----:B------:R-:W-:Y:S01]  /*6a00*/  P2R R111, PR, RZ, 0x40 ;  /* 0x00000040ff6f7803 */ /* 0x000fe20000000000 */
[----:B------:R-:W-:Y:S01]  /*6a10*/  IMAD.U32 R116, RZ, RZ, UR50 ;  /* 0x00000032ff747e24 */ /* 0x000fe2000f8e00ff */
[----:B------:R-:W-:Y:S02]  /*6a20*/  CS2R R74, SRZ ;  /* 0x00000000004a7805 */ /* 0x000fe4000001ff00 */
[----:B------:R-:W-:Y:S01]  /*6a30*/  CS2R R72, SRZ ;  /* 0x0000000000487805 */ /* 0x000fe2000001ff00 */
[----:B------:R3:W4:Y:S01]  /*6a40*/  SYNCS.PHASECHK.TRANS64.TRYWAIT P0, [R108+URZ+0xf0], R3 ;  /* 0x0000f0036c0075a7 */ /* 0x00072200080011ff */
[----:B------:R-:W-:Y:S01]  /*6a50*/  SEL R106, R106, UR5, !P2 ;  /* 0x000000056a6a7c07 */ /* 0x000fe2000d000000 */
[----:B------:R-:W-:Y:S01]  /*6a60*/  IMAD.IADD R102, R112, 0x1, R100 ;  /* 0x0000000170667824 */ /* 0x000fe200078e0264 */
[----:B------:R-:W-:Y:S01]  /*6a70*/  ISETP.NE.U32.AND P2, PT, R4, 0x1, PT ;  /* 0x000000010400780c */ /* 0x000fe20003f45070 */
[----:B------:R-:W-:Y:S01]  /*6a80*/  IMAD.IADD R47, R98, 0x1, R103 ;  /* 0x00000001622f7824 */ /* 0x000fe200078e0267 */
[----:B------:R-:W-:Y:S01]  /*6a90*/  CS2R R66, SRZ ;  /* 0x0000000000427805 */ /* 0x000fe2000001ff00 */
[----:B------:R-:W-:Y:S01]  /*6aa0*/  IMAD.MOV R6, RZ, RZ, -R106 ;  /* 0x000000ffff067224 */ /* 0x000fe200078e0a6a */
[----:B------:R-:W-:Y:S02]  /*6ab0*/  P2R R115, PR, RZ, 0x4 ;  /* 0x00000004ff737803 */ /* 0x000fe40000000000 */
[----:B------:R-:W-:Y:S02]  /*6ac0*/  CS2R R64, SRZ ;  /* 0x0000000000407805 */ /* 0x000fe4000001ff00 */
[----:B------:R-:W-:Y:S01]  /*6ad0*/  CS2R R58, SRZ ;  /* 0x00000000003a7805 */ /* 0x000fe2000001ff00 */
[----:B------:R-:W-:Y:S01]  /*6ae0*/  IMAD R105, R6, UR11, R105 ;  /* 0x0000000b06697c24 */ /* 0x000fe2000f8e0269 */
[----:B------:R-:W-:Y:S02]  /*6af0*/  CS2R R56, SRZ ;  /* 0x0000000000387805 */ /* 0x000fe4000001ff00 */
[----:B------:R-:W-:Y:S02]  /*6b00*/  CS2R R50, SRZ ;  /* 0x0000000000327805 */ /* 0x000fe4000001ff00 */
[----:B------:R-:W-:Y:S02]  /*6b10*/  CS2R R48, SRZ ;  /* 0x0000000000307805 */ /* 0x000fe4000001ff00 */
[----:B-1----:R-:W-:Y:S01]  /*6b20*/  @P6 SEL R113, RZ, 0x1, !P1 ;  /* 0x00000001ff716807 */ /* 0x002fe20004800000 */
[----:B---3--:R-:W-:Y:S06]  /*6b30*/  @!P6 BRA `(.L_x_105) ;  /* 0x000000000068e947 */ /* 0x008fec0003800000 */
[----:B------:R-:W-:Y:S01]  /*6b40*/  ISETP.NE.AND P1, PT, R113, RZ, PT ;  /* 0x000000ff7100720c */ /* 0x000fe20003f25270 */
[----:B------:R-:W-:Y:S01]  /*6b50*/  BSSY B0, `(.L_x_106) ;  /* 0x000000d000007945 */ /* 0x000fe20003800000 */
[----:B------:R-:W-:Y:S02]  /*6b60*/  CS2R R50, SRZ ;  /* 0x0000000000327805 */ /* 0x000fe4000001ff00 */
[----:B------:R-:W-:Y:S02]  /*6b70*/  CS2R R48, SRZ ;  /* 0x0000000000307805 */ /* 0x000fe4000001ff00 */
[----:B------:R-:W-:Y:S02]  /*6b80*/  CS2R R58, SRZ ;  /* 0x00000000003a7805 */ /* 0x000fe4000001ff00 */
[----:B------:R-:W-:Y:S02]  /*6b90*/  CS2R R56, SRZ ;  /* 0x0000000000387805 */ /* 0x000fe4000001ff00 */
[----:B------:R-:W-:Y:S02]  /*6ba0*/  CS2R R66, SRZ ;  /* 0x0000000000427805 */ /* 0x000fe4000001ff00 */
[----:B------:R-:W-:Y:S02]  /*6bb0*/  CS2R R64, SRZ ;  /* 0x0000000000407805 */ /* 0x000fe4000001ff00 */
[----:B------:R-:W-:Y:S02]  /*6bc0*/  CS2R R74, SRZ ;  /* 0x00000000004a7805 */ /* 0x000fe4000001ff00 */
[----:B------:R-:W-:Y:S01]  /*6bd0*/  CS2R R72, SRZ ;  /* 0x0000000000487805 */ /* 0x000fe2000001ff00 */
[----:B------:R-:W-:Y:S06]  /*6be0*/  @P1 BRA `(.L_x_107) ;  /* 0x00000000000c1947 */ /* 0x000fec0003800000 */
[----:B------:R-:W-:Y:S04]  /*6bf0*/  SHF.L.U32 R5, R46, 0x1f, RZ ;  /* 0x0000001f2e057819 */ /* 0x000fe800000006ff */
[----:B------:R-:W1:Y:S02]  /*6c00*/  SYNCS.PHASECHK.TRANS64.TRYWAIT P1, [R0+URZ+0xa0], R5 ;  /* 0x0000a005000075a7 */ /* 0x000e6400080211ff */
[----:B-1----:R-:W-:Y:S05]  /*6c10*/  @!P1 BRA `(.L_x_108) ;  /* 0x0000002400e49947 */ /* 0x002fea0003800000 */
.L_x_107:
[----:B------:R-:W-:Y:S05]  /*6c20*/  BSYNC B0 ;  /* 0x0000000000007941 */ /* 0x000fea0003800000 */
.L_x_106:
[----:B------:R-:W-:Y:S01]  /*6c30*/  ISETP.NE.AND P1, PT, R115, RZ, PT ;  /* 0x000000ff7300720c */ /* 0x000fe20003f25270 */
[----:B------:R-:W-:Y:S04]  /*6c40*/  UIADD3 UR4, UPT, UPT, UR50, 0x1, URZ ;  /* 0x0000000132047890 */ /* 0x000fe8000fffe0ff */
[----:B------:R-:W-:Y:S04]  /*6c50*/  UISETP.NE.AND UP0, UPT, UR4, 0x3, UPT ;  /* 0x000000030400788c */ /* 0x000fe8000bf05270 */
[----:B------:R-:W-:Y:S02]  /*6c60*/  USEL UR5, URZ, 0x1, UP0 ;  /* 0x00000001ff057887 */ /* 0x000fe40008000000 */
[----:B------:R-:W-:Y:S02]  /*6c70*/  USEL UR4, UR4, URZ, UP0 ;  /* 0x000000ff04047287 */ /* 0x000fe40008000000 */
[----:B------:R3:W1:Y:S02]  /*6c80*/  @P1 LDS.128 R48, [R112] ;  /* 0x0000000070301984 */ /* 0x0006640000000c00 */
[----:B------:R-:W-:Y:S02]  /*6c90*/  LOP3.LUT R46, R46, UR5, RZ, 0x3c, !PT ;  /* 0x000000052e2e7c12 */ /* 0x000fe4000f8e3cff */
[----:B------:R3:W1:Y:S01]  /*6ca0*/  @P1 LDS.128 R56, [R103+0x10] ;  /* 0x0000100067381984 */ /* 0x0006620000000c00 */
[----:B------:R-:W-:Y:S03]  /*6cb0*/  IMAD.U32 R116, RZ, RZ, UR4 ;  /* 0x00000004ff747e24 */ /* 0x000fe6000f8e00ff */
[----:B------:R3:W1:Y:S04]  /*6cc0*/  @P1 LDS.128 R64, [R102+0x20] ;  /* 0x0000200066401984 */ /* 0x0006680000000c00 */
[----:B------:R3:W1:Y:S02]  /*6cd0*/  @P1 LDS.128 R72, [R47+0x10] ;  /* 0x000010002f481984 */ /* 0x0006640000000c00 */
.L_x_105:
[----:B------:R-:W-:Y:S05]  /*6ce0*/  BSYNC B1 ;  /* 0x0000000000017941 */ /* 0x000fea0003800000 */
.L_x_104:
[----:B-1----:R-:W-:Y:S04]  /*6cf0*/  SHF.R.U32.HI R5, RZ, 0x15, R39 ;  /* 0x00000015ff057819 */ /* 0x002fe80000011627 */
[----:B------:R-:W-:Y:S01]  /*6d00*/  LOP3.LUT P1, RZ, R5, 0x3, R88, 0x48, !PT ;  /* 0x0000000305ff7812 */ /* 0x000fe20007824858 */
[----:B------:R-:W-:Y:S01]  /*6d10*/  @!UPT UIADD3 URZ, UPT, UPT, URZ, URZ, URZ ;  /* 0x000000fffffff290 */ /* 0x000fe2000fffe0ff */
[----:B----4-:R-:W-:Y:S11]  /*6d20*/  @P0 BRA `(.L_x_109) ;  /* 0x0000000000080947 */ /* 0x010ff60003800000 */
[----:B------:R-:W1:Y:S02]  /*6d30*/  SYNCS.PHASECHK.TRANS64.TRYWAIT P0, [R108+URZ+0xf0], R3 ;  /* 0x0000f0036c0075a7 */ /* 0x000e6400080011ff */
[----:B-1----:R-:W-:Y:S05]  /*6d40*/  @!P0 BRA `(.L_x_110) ;  /* 0x0000002400ac8947 */ /* 0x002fea0003800000 */
.L_x_109:
[----:B------:R-:W-:Y:S05]  /*6d50*/  @!P1 BRA `(.L_x_111) ;  /* 0x0000000000409947 */ /* 0x000fea0003800000 */
[----:B------:R-:W4:Y:S01]  /*6d60*/  LDCU.64 UR8, c[0x4][0x70] ;  /* 0x01000e00ff0877ac */ /* 0x000f220008000a00 */
[----:B-1----:R-:W-:Y:S01]  /*6d70*/  MOV R3, 0x0 ;  /* 0x0000000000037802 */ /* 0x002fe20000000f00 */
[----:B------:R-:W-:Y:S02]  /*6d80*/  HFMA2 R12, -RZ, RZ, 0, 5.9604644775390625e-08 ;  /* 0x00000001ff0c7431 */ /* 0x000fe400000001ff */
[----:B------:R-:W-:Y:S02]  /*6d90*/  IMAD.MOV.U32 R8, RZ, RZ, 0x192 ;  /* 0x00000192ff087424 */ /* 0x000fe400078e00ff */
[----:B------:R-:W-:Y:S01]  /*6da0*/  IMAD.MOV.U32 R13, RZ, RZ, RZ ;  /* 0x000000ffff0d7224 */ /* 0x000fe200078e00ff */
[----:B------:R-:W1:Y:S01]  /*6db0*/  LDCU.64 UR6, c[0x4][0x78] ;  /* 0x01000f00ff0677ac */ /* 0x000e620008000a00 */
[----:B------:R-:W2:Y:S01]  /*6dc0*/  LDC.64 R2, c[0x4][R3] ;  /* 0x0100000003027b82 */ /* 0x000ea20000000a00 */
[----:B------:R-:W5:Y:S01]  /*6dd0*/  LDCU.64 UR4, c[0x4][0x10] ;  /* 0x01000200ff0477ac */ /* 0x000f620008000a00 */
[----:B----4-:R-:W-:Y:S01]  /*6de0*/  MOV R5, UR9 ;  /* 0x0000000900057c02 */ /* 0x010fe20008000f00 */
[----:B------:R-:W-:Y:S01]  /*6df0*/  IMAD.U32 R4, RZ, RZ, UR8 ;  /* 0x00000008ff047e24 */ /* 0x000fe2000f8e00ff */
[----:B-1----:R-:W-:Y:S01]  /*6e00*/  MOV R7, UR7 ;  /* 0x0000000700077c02 */ /* 0x002fe20008000f00 */
[----:B------:R-:W-:Y:S01]  /*6e10*/  IMAD.U32 R6, RZ, RZ, UR6 ;  /* 0x00000006ff067e24 */ /* 0x000fe2000f8e00ff */
[----:B-----5:R-:W-:Y:S01]  /*6e20*/  MOV R11, UR5 ;  /* 0x00000005000b7c02 */ /* 0x020fe20008000f00 */
[----:B------:R-:W-:Y:S02]  /*6e30*/  IMAD.U32 R10, RZ, RZ, UR4 ;  /* 0x00000004ff0a7e24 */ /* 0x000fe4000f8e00ff */
[----:B------:R-:W-:Y:S07]  /*6e40*/  LEPC R20, `(.L_x_111) ;  /* 0x000000001014794e */ /* 0x000fee0000000000 */
[----:B--23--:R-:W-:Y:S05]  /*6e50*/  CALL.ABS.NOINC R2 ;  /* 0x0000000002007343 */ /* 0x00cfea0003c00000 */
.L_x_111:
[----:B------:R-:W-:Y:S05]  /*6e60*/  WARPSYNC.ALL ;  /* 0x0000000000007948 */ /* 0x000fea0003800000 */
[----:B------:R-:W-:Y:S01]  /*6e70*/  R2UR UR4, R39 ;  /* 0x00000000270472ca */ /* 0x000fe200000e0000 */
[--C-:B------:R-:W-:Y:S01]  /*6e80*/  HADD2.F32 R40, -RZ, R48.reuse.H0_H0 ;  /* 0x20000030ff287230 */ /* 0x100fe20000004100 */
[----:B------:R-:W-:Y:S01]  /*6e90*/  ISETP.NE.AND P0, PT, R86, RZ, PT ;  /* 0x000000ff5600720c */ /* 0x000fe20003f05270 */
[----:B------:R-:W-:Y:S01]  /*6ea0*/  HADD2.F32 R43, -RZ, R48.H1_H1 ;  /* 0x30000030ff2b7230 */ /* 0x000fe20000004100 */
[----:B------:R-:W-:Y:S01]  /*6eb0*/  BSSY.RECONVERGENT B0, `(.L_x_112) ;  /* 0x0000086000007945 */ /* 0x000fe20003800200 */
[----:B------:R-:W-:Y:S02]  /*6ec0*/  HADD2.F32 R42, -RZ, R49.H1_H1 ;  /* 0x30000031ff2a7230 */ /* 0x000fe40000004100 */
[----:B------:R-:W-:Y:S02]  /*6ed0*/  HADD2.F32 R45, -RZ, R51.H0_H0 ;  /* 0x20000033ff2d7230 */ /* 0x000fe40000004100 */
[----:B------:R-:W-:Y:S04]  /*6ee0*/  HADD2.F32 R44, -RZ, R75.H1_H1 ;  /* 0x3000004bff2c7230 */ /* 0x000fe80000004100 */
[----:B------:R-:W2:Y:S02]  /*6ef0*/  LDTM.x32 R4, tmem[UR4] ;  /* 0x00000004000479ee */ /* 0x000ea400082c0000 */
[C---:B--2---:R-:W-:Y:S01]  /*6f00*/  FMUL R0, R38.reuse, R4 ;  /* 0x0000000426007220 */ /* 0x044fe20000400000 */
[C---:B------:R-:W-:Y:S01]  /*6f10*/  FMUL R2, R38.reuse, R5 ;  /* 0x0000000526027220 */ /* 0x040fe20000400000 */
[C---:B-1----:R-:W-:Y:S01]  /*6f20*/  FMUL R3, R38.reuse, R6 ;  /* 0x0000000626037220 */ /* 0x042fe20000400000 */
[C---:B------:R-:W-:Y:S01]  /*6f30*/  FMUL R7, R38.reuse, R7 ;  /* 0x0000000726077220 */ /* 0x040fe20000400000 */
[C---:B------:R-:W-:Y:S01]  /*6f40*/  FFMA R0, R41.reuse, R40, R0 ;  /* 0x0000002829007223 */ /* 0x040fe20000000000 */
[----:B------:R-:W-:Y:S02]  /*6f50*/  HADD2.F32 R40, -RZ, R49.H0_H0 ;  /* 0x20000031ff287230 */ /* 0x000fe40000004100 */
[C---:B------:R-:W-:Y:S01]  /*6f60*/  FFMA R2, R41.reuse, R43, R2 ;  /* 0x0000002b29027223 */ /* 0x040fe20000000002 */
[--C-:B------:R-:W-:Y:S02]  /*6f70*/  HADD2.F32 R43, -RZ, R50.reuse.H0_H0 ;  /* 0x20000032ff2b7230 */ /* 0x100fe40000004100 */
[C---:B------:R-:W-:Y:S01]  /*6f80*/  FMUL R4, R38.reuse, R8 ;  /* 0x0000000826047220 */ /* 0x040fe20000400000 */
[----:B------:R-:W-:Y:S01]  /*6f90*/  FMUL R5, R38, R9 ;  /* 0x0000000926057220 */ /* 0x000fe20000400000 */
[C---:B------:R-:W-:Y:S01]  /*6fa0*/  FFMA R3, R41.reuse, R40, R3 ;  /* 0x0000002829037223 */ /* 0x040fe20000000003 */
[----:B------:R-:W-:Y:S01]  /*6fb0*/  HADD2.F32 R40, -RZ, R50.H1_H1 ;  /* 0x30000032ff287230 */ /* 0x000fe20000004100 */
[----:B------:R-:W-:Y:S01]  /*6fc0*/  F2FP.F16.F32.PACK_AB R52, R2, R0 ;  /* 0x000000000234723e */ /* 0x000fe200000000ff */
[C---:B------:R-:W-:Y:S01]  /*6fd0*/  FFMA R7, R41.reuse, R42, R7 ;  /* 0x0000002a29077223 */ /* 0x040fe20000000007 */
[C---:B------:R-:W-:Y:S01]  /*6fe0*/  FFMA R4, R41.reuse, R43, R4 ;  /* 0x0000002b29047223 */ /* 0x040fe20000000004 */
[C---:B------:R-:W-:Y:S01]  /*6ff0*/  FMUL R6, R38.reuse, R10 ;  /* 0x0000000a26067220 */ /* 0x040fe20000400000 */
[----:B------:R-:W-:Y:S02]  /*7000*/  HADD2.F32 R42, -RZ, R51.H1_H1 ;  /* 0x30000033ff2a7230 */ /* 0x000fe40000004100 */
[----:B------:R-:W-:Y:S01]  /*7010*/  FFMA R5, R41, R40, R5 ;  /* 0x0000002829057223 */ /* 0x000fe20000000005 */
[----:B------:R-:W-:Y:S01]  /*7020*/  F2FP.F16.F32.PACK_AB R53, R7, R3 ;  /* 0x000000030735723e */ /* 0x000fe200000000ff */
[----:B------:R-:W-:Y:S01]  /*7030*/  FFMA R6, R41, R45, R6 ;  /* 0x0000002d29067223 */ /* 0x000fe20000000006 */
[C---:B------:R-:W-:Y:S01]  /*7040*/  FMUL R11, R38.reuse, R11 ;  /* 0x0000000b260b7220 */ /* 0x040fe20000400000 */
[--C-:B------:R-:W-:Y:S01]  /*7050*/  HADD2.F32 R40, -RZ, R56.reuse.H0_H0 ;  /* 0x20000038ff287230 */ /* 0x100fe20000004100 */
[----:B------:R-:W-:Y:S01]  /*7060*/  F2FP.F16.F32.PACK_AB R54, R5, R4 ;  /* 0x000000040536723e */ /* 0x000fe200000000ff */
[C---:B------:R-:W-:Y:S01]  /*7070*/  FMUL R8, R38.reuse, R12 ;  /* 0x0000000c26087220 */ /* 0x040fe20000400000 */
[C---:B------:R-:W-:Y:S01]  /*7080*/  FFMA R11, R41.reuse, R42, R11 ;  /* 0x0000002a290b7223 */ /* 0x040fe2000000000b */
[----:B------:R-:W-:Y:S02]  /*7090*/  HADD2.F32 R42, -RZ, R56.H1_H1 ;  /* 0x30000038ff2a7230 */ /* 0x000fe40000004100 */
[C---:B------:R-:W-:Y:S01]  /*70a0*/  FMUL R9, R38.reuse, R13 ;  /* 0x0000000d26097220 */ /* 0x040fe20000400000 */
[--C-:B------:R-:W-:Y:S02]  /*70b0*/  HADD2.F32 R43, -RZ, R57.reuse.H0_H0 ;  /* 0x20000039ff2b7230 */ /* 0x100fe40000004100 */
[----:B------:R-:W-:Y:S01]  /*70c0*/  FFMA R8, R41, R40, R8 ;  /* 0x0000002829087223 */ /* 0x000fe20000000008 */
[----:B------:R-:W-:Y:S01]  /*70d0*/  F2FP.F16.F32.PACK_AB R55, R11, R6 ;  /* 0x000000060b37723e */ /* 0x000fe200000000ff */
[----:B------:R-:W-:Y:S01]  /*70e0*/  FFMA R9, R41, R42, R9 ;  /* 0x0000002a29097223 */ /* 0x000fe20000000009 */
[C---:B------:R-:W-:Y:S01]  /*70f0*/  FMUL R10, R38.reuse, R14 ;  /* 0x0000000e260a7220 */ /* 0x040fe20000400000 */
[----:B------:R-:W-:Y:S02]  /*7100*/  HADD2.F32 R40, -RZ, R57.H1_H1 ;  /* 0x30000039ff287230 */ /* 0x000fe40000004100 */
[C---:B------:R-:W-:Y:S01]  /*7110*/  FMUL R15, R38.reuse, R15 ;  /* 0x0000000f260f7220 */ /* 0x040fe20000400000 */
[----:B------:R1:W-:Y:S01]  /*7120*/  STS.128 [R112], R52 ;  /* 0x0000003470007388 */ /* 0x0003e20000000c00 */
[----:B------:R-:W-:Y:S01]  /*7130*/  F2FP.F16.F32.PACK_AB R60, R9, R8 ;  /* 0x00000008093c723e */ /* 0x000fe200000000ff */
[C---:B------:R-:W-:Y:S01]  /*7140*/  FFMA R10, R41.reuse, R43, R10 ;  /* 0x0000002b290a7223 */ /* 0x040fe2000000000a */
[--C-:B------:R-:W-:Y:S02]  /*7150*/  HADD2.F32 R43, -RZ, R58.reuse.H0_H0 ;  /* 0x2000003aff2b7230 */ /* 0x100fe40000004100 */
[----:B------:R-:W-:Y:S01]  /*7160*/  FFMA R15, R41, R40, R15 ;  /* 0x00000028290f7223 */ /* 0x000fe2000000000f */
[C---:B------:R-:W-:Y:S01]  /*7170*/  FMUL R12, R38.reuse, R16 ;  /* 0x00000010260c7220 */ /* 0x040fe20000400000 */
[----:B------:R-:W-:Y:S02]  /*7180*/  HADD2.F32 R42, -RZ, R58.H1_H1 ;  /* 0x3000003aff2a7230 */ /* 0x000fe40000004100 */
[C---:B------:R-:W-:Y:S01]  /*7190*/  FMUL R13, R38.reuse, R17 ;  /* 0x00000011260d7220 */ /* 0x040fe20000400000 */
[--C-:B------:R-:W-:Y:S01]  /*71a0*/  HADD2.F32 R45, -RZ, R59.reuse.H0_H0 ;  /* 0x2000003bff2d7230 */ /* 0x100fe20000004100 */
[----:B------:R-:W-:Y:S01]  /*71b0*/  F2FP.F16.F32.PACK_AB R61, R15, R10 ;  /* 0x0000000a0f3d723e */ /* 0x000fe200000000ff */
[C---:B------:R-:W-:Y:S01]  /*71c0*/  FFMA R12, R41.reuse, R43, R12 ;  /* 0x0000002b290c7223 */ /* 0x040fe2000000000c */
[C---:B------:R-:W-:Y:S01]  /*71d0*/  FFMA R13, R41.reuse, R42, R13 ;  /* 0x0000002a290d7223 */ /* 0x040fe2000000000d */
[C---:B------:R-:W-:Y:S01]  /*71e0*/  FMUL R14, R38.reuse, R18 ;  /* 0x00000012260e7220 */ /* 0x040fe20000400000 */
[----:B------:R-:W-:Y:S02]  /*71f0*/  HADD2.F32 R40, -RZ, R59.H1_H1 ;  /* 0x3000003bff287230 */ /* 0x000fe40000004100 */
[C---:B------:R-:W-:Y:S01]  /*7200*/  FMUL R19, R38.reuse, R19 ;  /* 0x0000001326137220 */ /* 0x040fe20000400000 */
[--C-:B------:R-:W-:Y:S02]  /*7210*/  HADD2.F32 R43, -RZ, R64.reuse.H0_H0 ;  /* 0x20000040ff2b7230 */ /* 0x100fe40000004100 */
[C---:B------:R-:W-:Y:S01]  /*7220*/  FFMA R14, R41.reuse, R45, R14 ;  /* 0x0000002d290e7223 */ /* 0x040fe2000000000e */
[C---:B------:R-:W-:Y:S01]  /*7230*/  FMUL R16, R38.reuse, R20 ;  /* 0x0000001426107220 */ /* 0x040fe20000400000 */
[C---:B------:R-:W-:Y:S01]  /*7240*/  FFMA R19, R41.reuse, R40, R19 ;  /* 0x0000002829137223 */ /* 0x040fe20000000013 */
[----:B------:R-:W-:Y:S02]  /*7250*/  HADD2.F32 R40, -RZ, R64.H1_H1 ;  /* 0x30000040ff287230 */ /* 0x000fe40000004100 */
[C---:B------:R-:W-:Y:S01]  /*7260*/  FMUL R17, R38.reuse, R21 ;  /* 0x0000001526117220 */ /* 0x040fe20000400000 */
[--C-:B------:R-:W-:Y:S02]  /*7270*/  HADD2.F32 R45, -RZ, R65.reuse.H0_H0 ;  /* 0x20000041ff2d7230 */ /* 0x100fe40000004100 */
[C---:B------:R-:W-:Y:S01]  /*7280*/  FMUL R18, R38.reuse, R22 ;  /* 0x0000001626127220 */ /* 0x040fe20000400000 */
[----:B------:R-:W-:Y:S02]  /*7290*/  HADD2.F32 R42, -RZ, R65.H1_H1 ;  /* 0x30000041ff2a7230 */ /* 0x000fe40000004100 */
[C---:B------:R-:W-:Y:S01]  /*72a0*/  FMUL R23, R38.reuse, R23 ;  /* 0x0000001726177220 */ /* 0x040fe20000400000 */
[C---:B------:R-:W-:Y:S01]  /*72b0*/  FFMA R16, R41.reuse, R43, R16 ;  /* 0x0000002b29107223 */ /* 0x040fe20000000010 */
[C---:B------:R-:W-:Y:S01]  /*72c0*/  FFMA R17, R41.reuse, R40, R17 ;  /* 0x0000002829117223 */ /* 0x040fe20000000011 */
[C---:B------:R-:W-:Y:S01]  /*72d0*/  FFMA R18, R41.reuse, R45, R18 ;  /* 0x0000002d29127223 */ /* 0x040fe20000000012 */
[C---:B------:R-:W-:Y:S01]  /*72e0*/  FFMA R23, R41.reuse, R42, R23 ;  /* 0x0000002a29177223 */ /* 0x040fe20000000017 */
[--C-:B------:R-:W-:Y:S02]  /*72f0*/  HADD2.F32 R40, -RZ, R66.reuse.H0_H0 ;  /* 0x20000042ff287230 */ /* 0x100fe40000004100 */
[C---:B------:R-:W-:Y:S01]  /*7300*/  FMUL R20, R38.reuse, R24 ;  /* 0x0000001826147220 */ /* 0x040fe20000400000 */
[----:B------:R-:W-:Y:S02]  /*7310*/  HADD2.F32 R42, -RZ, R66.H1_H1 ;  /* 0x30000042ff2a7230 */ /* 0x000fe40000004100 */
[C---:B------:R-:W-:Y:S01]  /*7320*/  FMUL R21, R38.reuse, R25 ;  /* 0x0000001926157220 */ /* 0x040fe20000400000 */
[--C-:B------:R-:W-:Y:S02]  /*7330*/  HADD2.F32 R43, -RZ, R67.reuse.H0_H0 ;  /* 0x20000043ff2b7230 */ /* 0x100fe40000004100 */
[C---:B------:R-:W-:Y:S01]  /*7340*/  FMUL R22, R38.reuse, R26 ;  /* 0x0000001a26167220 */ /* 0x040fe20000400000 */
[C---:B------:R-:W-:Y:S01]  /*7350*/  FFMA R20, R41.reuse, R40, R20 ;  /* 0x0000002829147223 */ /* 0x040fe20000000014 */
[C---:B------:R-:W-:Y:S01]  /*7360*/  FFMA R21, R41.reuse, R42, R21 ;  /* 0x0000002a29157223 */ /* 0x040fe20000000015 */
[----:B------:R-:W-:Y:S02]  /*7370*/  HADD2.F32 R40, -RZ, R67.H1_H1 ;  /* 0x30000043ff287230 */ /* 0x000fe40000004100 */
[----:B------:R-:W-:Y:S01]  /*7380*/  FFMA R22, R41, R43, R22 ;  /* 0x0000002b29167223 */ /* 0x000fe20000000016 */
[C---:B------:R-:W-:Y:S01]  /*7390*/  FMUL R27, R38.reuse, R27 ;  /* 0x0000001b261b7220 */ /* 0x040fe20000400000 */
[--C-:B------:R-:W-:Y:S02]  /*73a0*/  HADD2.F32 R43, -RZ, R72.reuse.H0_H0 ;  /* 0x20000048ff2b7230 */ /* 0x100fe40000004100 */
[C---:B------:R-:W-:Y:S01]  /*73b0*/  FMUL R24, R38.reuse, R28 ;  /* 0x0000001c26187220 */ /* 0x040fe20000400000 */
[----:B------:R-:W-:Y:S02]  /*73c0*/  HADD2.F32 R42, -RZ, R72.H1_H1 ;  /* 0x30000048ff2a7230 */ /* 0x000fe40000004100 */
[C---:B------:R-:W-:Y:S01]  /*73d0*/  FMUL R25, R38.reuse, R29 ;  /* 0x0000001d26197220 */ /* 0x040fe20000400000 */
[--C-:B------:R-:W-:Y:S01]  /*73e0*/  HADD2.F32 R45, -RZ, R73.reuse.H0_H0 ;  /* 0x20000049ff2d7230 */ /* 0x100fe20000004100 */
[----:B------:R-:W-:Y:S01]  /*73f0*/  F2FP.F16.F32.PACK_AB R62, R13, R12 ;  /* 0x0000000c0d3e723e */ /* 0x000fe200000000ff */
[C---:B------:R-:W-:Y:S01]  /*7400*/  FMUL R26, R38.reuse, R30 ;  /* 0x0000001e261a7220 */ /* 0x040fe20000400000 */
[----:B------:R-:W-:Y:S01]  /*7410*/  F2FP.F16.F32.PACK_AB R63, R19, R14 ;  /* 0x0000000e133f723e */ /* 0x000fe200000000ff */
[C---:B------:R-:W-:Y:S01]  /*7420*/  FFMA R27, R41.reuse, R40, R27 ;  /* 0x00000028291b7223 */ /* 0x040fe2000000001b */
[C---:B------:R-:W-:Y:S01]  /*7430*/  FFMA R24, R41.reuse, R43, R24 ;  /* 0x0000002b29187223 */ /* 0x040fe20000000018 */
[----:B------:R-:W-:Y:S02]  /*7440*/  HADD2.F32 R40, -RZ, R73.H1_H1 ;  /* 0x30000049ff287230 */ /* 0x000fe40000004100 */
[C---:B------:R-:W-:Y:S01]  /*7450*/  FFMA R25, R41.reuse, R42, R25 ;  /* 0x0000002a29197223 */ /* 0x040fe20000000019 */
[----:B------:R1:W-:Y:S01]  /*7460*/  STS.128 [R103+0x10], R60 ;  /* 0x0000103c67007388 */ /* 0x0003e20000000c00 */
[C---:B------:R-:W-:Y:S01]  /*7470*/  FMUL R31, R38.reuse, R31 ;  /* 0x0000001f261f7220 */ /* 0x040fe20000400000 */
[--C-:B------:R-:W-:Y:S02]  /*7480*/  HADD2.F32 R43, -RZ, R74.reuse.H0_H0 ;  /* 0x2000004aff2b7230 */ /* 0x100fe40000004100 */
[C---:B------:R-:W-:Y:S01]  /*7490*/  FFMA R26, R41.reuse, R45, R26 ;  /* 0x0000002d291a7223 */ /* 0x040fe2000000001a */
[C---:B------:R-:W-:Y:S01]  /*74a0*/  FMUL R28, R38.reuse, R32 ;  /* 0x00000020261c7220 */ /* 0x040fe20000400000 */
[----:B------:R-:W-:Y:S02]  /*74b0*/  HADD2.F32 R42, -RZ, R74.H1_H1 ;  /* 0x3000004aff2a7230 */ /* 0x000fe40000004100 */
[C---:B------:R-:W-:Y:S01]  /*74c0*/  FMUL R29, R38.reuse, R33 ;  /* 0x00000021261d7220 */ /* 0x040fe20000400000 */
[----:B------:R-:W-:Y:S02]  /*74d0*/  HADD2.F32 R45, -RZ, R75.H0_H0 ;  /* 0x2000004bff2d7230 */ /* 0x000fe40000004100 */
[C---:B------:R-:W-:Y:S01]  /*74e0*/  FMUL R30, R38.reuse, R34 ;  /* 0x00000022261e7220 */ /* 0x040fe20000400000 */
[----:B------:R-:W-:Y:S01]  /*74f0*/  FFMA R31, R41, R40, R31 ;  /* 0x00000028291f7223 */ /* 0x000fe2000000001f */
[----:B------:R-:W-:Y:S01]  /*7500*/  FMUL R35, R38, R35 ;  /* 0x0000002326237220 */ /* 0x000fe20000400000 */
[----:B------:R-:W-:Y:S01]  /*7510*/  F2FP.F16.F32.PACK_AB R68, R17, R16 ;  /* 0x000000101144723e */ /* 0x000fe200000000ff */
[----:B------:R-:W-:Y:S01]  /*7520*/  FFMA R28, R41, R43, R28 ;  /* 0x0000002b291c7223 */ /* 0x000fe2000000001c */
[----:B------:R-:W-:Y:S01]  /*7530*/  F2FP.F16.F32.PACK_AB R69, R23, R18 ;  /* 0x000000121745723e */ /* 0x000fe200000000ff */
[----:B------:R-:W-:Y:S01]  /*7540*/  FFMA R29, R41, R42, R29 ;  /* 0x0000002a291d7223 */ /* 0x000fe2000000001d */
[----:B------:R-:W-:Y:S01]  /*7550*/  F2FP.F16.F32.PACK_AB R70, R21, R20 ;  /* 0x000000141546723e */ /* 0x000fe200000000ff */
[----:B------:R-:W-:Y:S01]  /*7560*/  FFMA R30, R41, R45, R30 ;  /* 0x0000002d291e7223 */ /* 0x000fe2000000001e */
[----:B------:R-:W-:Y:S01]  /*7570*/  F2FP.F16.F32.PACK_AB R71, R27, R22 ;  /* 0x000000161b47723e */ /* 0x000fe200000000ff */
[----:B------:R-:W-:Y:S01]  /*7580*/  FFMA R35, R41, R44, R35 ;  /* 0x0000002c29237223 */ /* 0x000fe20000000023 */
[----:B------:R-:W-:Y:S02]  /*7590*/  F2FP.F16.F32.PACK_AB R80, R25, R24 ;  /* 0x000000181950723e */ /* 0x000fe400000000ff */
[----:B------:R-:W-:Y:S01]  /*75a0*/  F2FP.F16.F32.PACK_AB R81, R31, R26 ;  /* 0x0000001a1f51723e */ /* 0x000fe200000000ff */
[----:B------:R1:W-:Y:S01]  /*75b0*/  STS.128 [R102+0x20], R68 ;  /* 0x0000204466007388 */ /* 0x0003e20000000c00 */
[----:B------:R-:W-:Y:S02]  /*75c0*/  F2FP.F16.F32.PACK_AB R82, R29, R28 ;  /* 0x0000001c1d52723e */ /* 0x000fe400000000ff */
[----:B------:R-:W-:Y:S05]  /*75d0*/  F2FP.F16.F32.PACK_AB R83, R35, R30 ;  /* 0x0000001e2353723e */ /* 0x000fea00000000ff */
[----:B------:R1:W-:Y:S01]  /*75e0*/  STS.128 [R47+0x10], R80 ;  /* 0x000010502f007388 */ /* 0x0003e20000000c00 */
[----:B------:R-:W-:Y:S01]  /*75f0*/  @!PT LDS RZ, [RZ] ;  /* 0x00000000fffff984 */ /* 0x000fe20000000800 */
[----:B------:R-:W-:Y:S01]  /*7600*/  @!PT LDS RZ, [RZ] ;  /* 0x00000000fffff984 */ /* 0x000fe20000000800 */
[----:B------:R-:W-:Y:S01]  /*7610*/  @!PT LDS RZ, [RZ] ;  /* 0x00000000fffff984 */ /* 0x000fe20000000800 */
[----:B------:R-:W-:Y:S01]  /*7620*/  @!PT LDS RZ, [RZ] ;  /* 0x00000000fffff984 */ /* 0x000fe20000000800 */
[----:B------:R2:W-:Y:S07]  /*7630*/  MEMBAR.ALL.CTA ;  /* 0x0000000000007992 */ /* 0x0005ee0000008000 */
[----:B--2---:R-:W2:Y:S02]  /*7640*/  FENCE.VIEW.ASYNC.S ;  /* 0x00000000000073c6 */ /* 0x004ea40000000000 */
[----:B--2---:R-:W-:Y:S06]  /*7650*/  BAR.SYNC.DEFER_BLOCKING 0x1, 0x80 ;  /* 0x0042000000007b1d */ /* 0x004fec0000010000 */
[----:B------:R-:W-:Y:S05]  /*7660*/  @P0 BRA `(.L_x_113) ;  /* 0x0000000000280947 */ /* 0x000fea0003800000 */
[----:B------:R-:W2:Y:S01]  /*7670*/  LDCU.64 UR6, c[0x0][0x348] ;  /* 0x00006900ff0677ac */ /* 0x000ea20008000a00 */
[----:B------:R-:W-:Y:S02]  /*7680*/  R2UR UR5, R114 ;  /* 0x00000000720572ca */ /* 0x000fe400000e0000 */
[----:B------:R-:W-:Y:S02]  /*7690*/  R2UR UR42, R107 ;  /* 0x000000006b2a72ca */ /* 0x000fe400000e0000 */
[----:B------:R-:W-:Y:S02]  /*76a0*/  R2UR UR43, R105 ;  /* 0x00000000692b72ca */ /* 0x000fe400000e0000 */
[----:B------:R-:W-:Y:S07]  /*76b0*/  R2UR UR44, R106 ;  /* 0x000000006a2c72ca */ /* 0x000fee00000e0000 */
[----:B------:R-:W-:Y:S02]  /*76c0*/  UIADD3 UR40, UPT, UPT, UR49, 0x200, UR5 ;  /* 0x0000020031287890 */ /* 0x000fe4000fffe005 */
[----:B--2---:R-:W-:Y:S04]  /*76d0*/  UIADD3 UR4, UP0, UPT, UR6, 0x680, URZ ;  /* 0x0000068006047890 */ /* 0x004fe8000ff1e0ff */
[----:B------:R-:W-:Y:S09]  /*76e0*/  UIADD3.X UR5, UPT, UPT, URZ, UR7, URZ, UP0, !UPT ;  /* 0x00000007ff057290 */ /* 0x000ff200087fe4ff */
[----:B------:R2:W-:Y:S02]  /*76f0*/  UTMASTG.4D.IM2COL [UR40], [UR4] ;  /* 0x00000028040073b5 */ /* 0x0005e40008058000 */
[----:B--2---:R0:W-:Y:S02]  /*7700*/  UTMACMDFLUSH ;  /* 0x00000000000079b7 */ /* 0x0041e40000000000 */
.L_x_113:
[----:B------:R-:W-:Y:S05]  /*7710*/  BSYNC.RECONVERGENT B0 ;  /* 0x0000000000007941 */ /* 0x000fea0003800200 */
.L_x_112:
[----:B------:R-:W-:Y:S01]  /*7720*/  UIADD3 UR40, UPT, UPT, UR50, 0x1, URZ ;  /* 0x0000000132287890 */ /* 0x000fe2000fffe0ff */
[----:B------:R-:W-:Y:S03]  /*7730*/  BSSY.RECONVERGENT B0, `(.L_x_114) ;  /* 0x0000005000007945 */ /* 0x000fe60003800200 */
[----:B------:R-:W-:Y:S04]  /*7740*/  UISETP.NE.AND UP0, UPT, UR40, 0x3, UPT ;  /* 0x000000032800788c */ /* 0x000fe8000bf05270 */
[----:B------:R-:W-:Y:S01]  /*7750*/  USEL UR42, UR40, URZ, UP0 ;  /* 0x000000ff282a7287 */ /* 0x000fe20008000000 */
[----:B------:R-:W-:Y:S11]  /*7760*/  @P0 BRA `(.L_x_115) ;  /* 0x0000000000040947 */ /* 0x000ff60003800000 */
[----:B------:R-:W-:Y:S04]  /*7770*/  DEPBAR.LE SB0, 0x1 ;  /* 0x000080400000791a */ /* 0x000fe80000000000 */
.L_x_115:
[----:B------:R-:W-:Y:S05]  /*7780*/  BSYNC.RECONVERGENT B0 ;  /* 0x0000000000007941 */ /* 0x000fea0003800200 */
.L_x_114:
[----:B------:R-:W-:Y:S01]  /*7790*/  BAR.SYNC.DEFER_BLOCKING 0x1, 0x80 ;  /* 0x0042000000007b1d */ /* 0x000fe20000010000 */
[----:B------:R-:W-:Y:S01]  /*77a0*/  ISETP.NE.AND P1, PT, R111, RZ, PT ;  /* 0x000000ff6f00720c */ /* 0x000fe20003f25270 */
[----:B------:R-:W-:Y:S01]  /*77b0*/  UISETP.NE.AND UP0, UPT, UR54, URZ, UPT ;  /* 0x000000ff3600728c */ /* 0x000fe2000bf05270 */
[----:B------:R-:W-:Y:S11]  /*77c0*/  LEA R3, R116, UR49, 0x3 ;  /* 0x0000003174037c11 */ /* 0x000ff6000f8e18ff */
[----:B------:R-:W-:Y:S01]  /*77d0*/  @P1 SHF.L.U32 R4, R46, 0x1f, RZ ;  /* 0x0000001f2e041819 */ /* 0x000fe200000006ff */
[----:B------:R-:W-:Y:S06]  /*77e0*/  BRA.U !UP0, `(.L_x_116) ;  /* 0x0000000108247547 */ /* 0x000fec000b800000 */
[----:B------:R-:W2:Y:S01]  /*77f0*/  S2R R0, SR_CgaCtaId ;  /* 0x0000000000007919 */ /* 0x000ea20000008800 */
[----:B------:R-:W-:Y:S01]  /*7800*/  IMAD.U32 R2, RZ, RZ, UR51 ;  /* 0x00000033ff027e24 */ /* 0x000fe2000f8e00ff */
[----:B------:R-:W-:Y:S04]  /*7810*/  UIADD3 UR4, UPT, UPT, UR51, 0x1, URZ ;  /* 0x0000000133047890 */ /* 0x000fe8000fffe0ff */
[----:B------:R-:W-:Y:S01]  /*7820*/  @P1 LEA R2, R2, UR49, 0x3 ;  /* 0x0000003102021c11 */ /* 0x000fe2000f8e18ff */
[----:B------:R-:W-:Y:S04]  /*7830*/  UISETP.NE.AND UP0, UPT, UR4, 0x3, UPT ;  /* 0x000000030400788c */ /* 0x000fe8000bf05270 */
[----:B------:R-:W-:Y:S01]  /*7840*/  @P1 VIADD R5, R2, 0xb8 ;  /* 0x000000b802051836 */ /* 0x000fe20000000000 */
[----:B------:R-:W-:Y:S04]  /*7850*/  USEL UR51, UR4, URZ, UP0 ;  /* 0x000000ff04337287 */ /* 0x000fe80008000000 */
[----:B--2---:R-:W-:Y:S04]  /*7860*/  @P1 PRMT R0, R0, 0x654, R5 ;  /* 0x0000065400001816 */ /* 0x004fe80000000005 */
[----:B------:R2:W-:Y:S04]  /*7870*/  @P1 SYNCS.ARRIVE.TRANS64.RED.A1T0 RZ, [R0+URZ], RZ ;  /* 0x000000ff00ff19a7 */ /* 0x0005e800081004ff */
.L_x_116:
[----:B------:R-:W4:Y:S01]  /*7880*/  @P1 SYNCS.PHASECHK.TRANS64.TRYWAIT P0, [R3+URZ+0xa0], R4 ;  /* 0x0000a004030015a7 */ /* 0x000f2200080011ff */
[----:B------:R-:W-:Y:S01]  /*7890*/  BSSY B1, `(.L_x_117) ;  /* 0x0000015000017945 */ /* 0x000fe20003800000 */
[----:B----4-:R-:W-:Y:S03]  /*78a0*/  @P1 SEL R113, RZ, 0x1, !P0 ;  /* 0x00000001ff711807 */ /* 0x010fe60004000000 */
[----:B------:R-:W-:Y:S05]  /*78b0*/  @!P1 BRA `(.L_x_118) ;  /* 0x0000000000489947 */ /* 0x000fea0003800000 */
[----:B------:R-:W-:Y:S01]  /*78c0*/  ISETP.NE.AND P1, PT, R115, RZ, PT ;  /* 0x000000ff7300720c */ /* 0x000fe20003f25270 */
[----:B------:R-:W-:Y:S01]  /*78d0*/  BSSY B0, `(.L_x_119) ;  /* 0x000000a000007945 */ /* 0x000fe20003800000 */
[----:B------:R-:W-:Y:S11]  /*78e0*/  ISETP.NE.AND P0, PT, R113, RZ, PT ;  /* 0x000000ff7100720c */ /* 0x000ff60003f05270 */
[----:B------:R-:W-:Y:S04]  /*78f0*/  @P1 IMAD R116, R116, 0x2000, R99 ;  /* 0x0000200074741824 */ /* 0x000fe800078e0263 */
[----:B------:R-:W-:Y:S01]  /*7900*/  @P1 IMAD.IADD R5, R101, 0x1, R116 ;  /* 0x0000000165051824 */ /* 0x000fe200078e0274 */
[----:B------:R-:W-:Y:S03]  /*7910*/  @P1 IADD3 R2, PT, PT, R100, R116, RZ ;  /* 0x0000007464021210 */ /* 0x000fe60007ffe0ff */
[----:B--2---:R-:W-:Y:S01]  /*7920*/  @P1 IMAD.IADD R0, R98, 0x1, R5 ;  /* 0x0000000162001824 */ /* 0x004fe200078e0205 */
[----:B------:R-:W-:Y:S06]  /*7930*/  @P0 BRA `(.L_x_120) ;  /* 0x00000000000c0947 */ /* 0x000fec0003800000 */
[----:B------:R-:W-:Y:S04]  /*7940*/  SHF.L.U32 R46, R46, 0x1f, RZ ;  /* 0x0000001f2e2e7819 */ /* 0x000fe800000006ff */
[----:B------:R-:W2:Y:S02]  /*7950*/  SYNCS.PHASECHK.TRANS64.TRYWAIT P0, [R3+URZ+0xa0], R46 ;  /* 0x0000a02e030075a7 */ /* 0x000ea400080011ff */
[----:B--2---:R-:W-:Y:S05]  /*7960*/  @!P0 BRA `(.L_x_121) ;  /* 0x0000001800b88947 */ /* 0x004fea0003800000 */
.L_x_120:
[----:B------:R-:W-:Y:S05]  /*7970*/  BSYNC B0 ;  /* 0x0000000000007941 */ /* 0x000fea0003800000 */
.L_x_119:
[----:B------:R-:W-:Y:S11]  /*7980*/  ISETP.NE.AND P0, PT, R115, RZ, PT ;  /* 0x000000ff7300720c */ /* 0x000ff60003f05270 */
[----:B------:R-:W-:Y:S02]  /*7990*/  @!UPT UIADD3 URZ, UPT, UPT, URZ, URZ, URZ ;  /* 0x000000fffffff290 */ /* 0x000fe4000fffe0ff */
[----:B------:R4:W1:Y:S04]  /*79a0*/  @P0 LDS.128 R48, [R116] ;  /* 0x0000000074300984 */ /* 0x0008680000000c00 */
[----:B------:R4:W1:Y:S04]  /*79b0*/  @P0 LDS.128 R64, [R2+0x20] ;  /* 0x0000200002400984 */ /* 0x0008680000000c00 */
[----:B------:R4:W1:Y:S04]  /*79c0*/  @P0 LDS.128 R56, [R5+0x10] ;  /* 0x0000100005380984 */ /* 0x0008680000000c00 */
[----:B------:R4:W1:Y:S02]  /*79d0*/  @P0 LDS.128 R72, [R0+0x10] ;  /* 0x0000100000480984 */ /* 0x0008640000000c00 */
.L_x_118:
[----:B------:R-:W-:Y:S05]  /*79e0*/  BSYNC B1 ;  /* 0x0000000000017941 */ /* 0x000fea0003800000 */
.L_x_117:
[----:B--2---:R-:W-:Y:S05]  /*79f0*/  VIADD R3, R39, 0x20 ;  /* 0x0000002027037836 */ /* 0x004fea0000000000 */
[----:B------:R-:W-:Y:S04]  /*7a00*/  SHF.R.U32.HI R3, RZ, 0x15, R3 ;  /* 0x00000015ff037819 */ /* 0x000fe80000011603 */
[----:B------:R-:W-:Y:S11]  /*7a10*/  LOP3.LUT P0, RZ, R3, 0x3, R88, 0x48, !PT ;  /* 0x0000000303ff7812 */ /* 0x000ff60007804858 */
[----:B------:R-:W-:Y:S02]  /*7a20*/  @!UPT UIADD3 URZ, UPT, UPT, URZ, URZ, URZ ;  /* 0x000000fffffff290 */ /* 0x000fe4000fffe0ff */
[----:B------:R-:W-:Y:S05]  /*7a30*/  @!P0 BRA `(.L_x_122) ;  /* 0x0000000000408947 */ /* 0x000fea0003800000 */
[----:B------:R-:W2:Y:S01]  /*7a40*/  LDCU.64 UR8, c[0x4][0x70] ;  /* 0x01000e00ff0877ac */ /* 0x000ea20008000a00 */
[----:B------:R-:W-:Y:S01]  /*7a50*/  MOV R3, 0x0 ;  /* 0x0000000000037802 */ /* 0x000fe20000000f00 */
[----:B------:R-:W-:Y:S02]  /*7a60*/  HFMA2 R12, -RZ, RZ, 0, 5.9604644775390625e-08 ;  /* 0x00000001ff0c7431 */ /* 0x000fe400000001ff */
[----:B------:R-:W-:Y:S02]  /*7a70*/  IMAD.MOV.U32 R8, RZ, RZ, 0x192 ;  /* 0x00000192ff087424 */ /* 0x000fe400078e00ff */
[----:B------:R-:W-:Y:S01]  /*7a80*/  IMAD.MOV.U32 R13, RZ, RZ, RZ ;  /* 0x000000ffff0d7224 */ /* 0x000fe200078e00ff */
[----:B------:R-:W5:Y:S01]  /*7a90*/  LDCU.64 UR6, c[0x4][0x78] ;  /* 0x01000f00ff0677ac */ /* 0x000f620008000a00 */
[----:B----4-:R-:W4:Y:S01]  /*7aa0*/  LDC.64 R2, c[0x4][R3] ;  /* 0x0100000003027b82 */ /* 0x010f220000000a00 */
[----:B------:R-:W3:Y:S01]  /*7ab0*/  LDCU.64 UR4, c[0x4][0x10] ;  /* 0x01000200ff0477ac */ /* 0x000ee20008000a00 */
[----:B--2---:R-:W-:Y:S01]  /*7ac0*/  MOV R5, UR9 ;  /* 0x0000000900057c02 */ /* 0x004fe20008000f00 */
[----:B------:R-:W-:Y:S01]  /*7ad0*/  IMAD.U32 R4, RZ, RZ, UR8 ;  /* 0x00000008ff047e24 */ /* 0x000fe2000f8e00ff */
[----:B-----5:R-:W-:Y:S01]  /*7ae0*/  MOV R7, UR7 ;  /* 0x0000000700077c02 */ /* 0x020fe20008000f00 */
[----:B------:R-:W-:Y:S01]  /*7af0*/  IMAD.U32 R6, RZ, RZ, UR6 ;  /* 0x00000006ff067e24 */ /* 0x000fe2000f8e00ff */
[----:B---3--:R-:W-:Y:S01]  /*7b00*/  MOV R11, UR5 ;  /* 0x00000005000b7c02 */ /* 0x008fe20008000f00 */
[----:B------:R-:W-:Y:S02]  /*7b10*/  IMAD.U32 R10, RZ, RZ, UR4 ;  /* 0x00000004ff0a7e24 */ /* 0x000fe4000f8e00ff */
[----:B------:R-:W-:Y:S07]  /*7b20*/  LEPC R20, `(.L_x_122) ;  /* 0x000000001014794e */ /* 0x000fee0000000000 */
[----:B-1--4-:R-:W-:Y:S05]  /*7b30*/  CALL.ABS.NOINC R2 ;  /* 0x0000000002007343 */ /* 0x012fea0003c00000 */
.L_x_122:
[----:B------:R-:W-:Y:S01]  /*7b40*/  ISETP.NE.AND P0, PT, R86, RZ, PT ;  /* 0x000000ff5600720c */ /* 0x000fe20003f05270 */
[----:B------:R-:W-:Y:S05]  /*7b50*/  WARPSYNC.ALL ;  /* 0x0000000000007948 */ /* 0x000fea0003800000 */
[----:B------:R-:W-:Y:S01]  /*7b60*/  R2UR UR4, R39 ;  /* 0x00000000270472ca */ /* 0x000fe200000e0000 */
[--C-:B-1----:R-:W-:Y:S01]  /*7b70*/  HADD2.F32 R40, -RZ, R48.reuse.H0_H0 ;  /* 0x20000030ff287230 */ /* 0x102fe20000004100 */
[----:B------:R-:W-:Y:S01]  /*7b80*/  IADD3 R108, PT, PT, R108, 0x100, RZ ;  /* 0x000001006c6c7810 */ /* 0x000fe20007ffe0ff */
[----:B------:R-:W-:Y:S01]  /*7b90*/  HADD2.F32 R42, -RZ, R48.H1_H1 ;  /* 0x30000030ff2a7230 */ /* 0x000fe20000004100 */
[----:B------:R-:W-:Y:S01]  /*7ba0*/  BSSY.RECONVERGENT B0, `(.L_x_123) ;  /* 0x000008e000007945 */ /* 0x000fe20003800200 */
[--C-:B------:R-:W-:Y:S01]  /*7bb0*/  HADD2.F32 R43, -RZ, R49.reuse.H0_H0 ;  /* 0x20000031ff2b7230 */ /* 0x100fe20000004100 */
[----:B------:R-:W-:Y:S01]  /*7bc0*/  LOP3.LUT R108, R108, 0xfefffff8, RZ, 0xc0, !PT ;  /* 0xfefffff86c6c7812 */ /* 0x000fe200078ec0ff */
[----:B------:R-:W-:Y:S02]  /*7bd0*/  HADD2.F32 R44, -RZ, R49.H1_H1 ;  /* 0x30000031ff2c7230 */ /* 0x000fe40000004100 */
[--C-:B------:R-:W-:Y:S02]  /*7be0*/  HADD2.F32 R45, -RZ, R50.reuse.H0_H0 ;  /* 0x20000032ff2d7230 */ /* 0x100fe40000004100 */
[----:B------:R-:W-:Y:S02]  /*7bf0*/  HADD2.F32 R46, -RZ, R50.H1_H1 ;  /* 0x30000032ff2e7230 */ /* 0x000fe40000004100 */
[----:B----4-:R-:W1:Y:S01]  /*7c00*/  LDTM.x32 R4, tmem[UR4+0x20] ;  /* 0x00002004000479ee */ /* 0x010e6200082c0000 */
[----:B------:R-:W-:Y:S01]  /*7c10*/  NOP ;  /* 0x0000000000007918 */ /* 0x000fe20000000000 */
[----:B-1----:R1:W-:Y:S01]  /*7c20*/  SYNCS.ARRIVE.TRANS64.RED.A1T0 RZ, [R108+URZ], RZ ;  /* 0x000000ff6cff79a7 */ /* 0x0023e200081004ff */
[----:B------:R-:W-:Y:S01]  /*7c30*/  USHF.L.U32 UR4, UR42, 0xd, URZ ;  /* 0x0000000d2a047899 */ /* 0x000fe200080006ff */
[--C-:B---3--:R-:W-:Y:S02]  /*7c40*/  HADD2.F32 R47, -RZ, R51.reuse.H0_H0 ;  /* 0x20000033ff2f7230 */ /* 0x108fe40000004100 */
[----:B------:R-:W-:Y:S02]  /*7c50*/  HADD2.F32 R48, -RZ, R51.H1_H1 ;  /* 0x30000033ff307230 */ /* 0x000fe40000004100 */
[--C-:B------:R-:W-:Y:S01]  /*7c60*/  HADD2.F32 R49, -RZ, R56.reuse.H0_H0 ;  /* 0x20000038ff317230 */ /* 0x100fe20000004100 */
[----:B------:R-:W-:Y:S01]  /*7c70*/  IADD3 R120, PT, PT, R99, UR4, RZ ;  /* 0x0000000463787c10 */ /* 0x000fe2000fffe0ff */
[----:B------:R-:W-:Y:S02]  /*7c80*/  HADD2.F32 R51, -RZ, R56.H1_H1 ;  /* 0x30000038ff337230 */ /* 0x000fe40000004100 */
[--C-:B------:R-:W-:Y:S01]  /*7c90*/  HADD2.F32 R50, -RZ, R57.reuse.H0_H0 ;  /* 0x20000039ff327230 */ /* 0x100fe20000004100 */
[-C--:B------:R-:W-:Y:S01]  /*7ca0*/  IADD3 R121, PT, PT, R101, R120.reuse, RZ ;  /* 0x0000007865797210 */ /* 0x080fe20007ffe0ff */
[----:B------:R-:W-:Y:S01]  /*7cb0*/  HADD2.F32 R52, -RZ, R57.H1_H1 ;  /* 0x30000039ff347230 */ /* 0x000fe20000004100 */
[----:B------:R-:W-:Y:S01]  /*7cc0*/  IADD3 R120, PT, PT, R100, R120, RZ ;  /* 0x0000007864787210 */ /* 0x000fe20007ffe0ff */
[--C-:B------:R-:W-:Y:S01]  /*7cd0*/  HADD2.F32 R53, -RZ, R58.reuse.H0_H0 ;  /* 0x2000003aff357230 */ /* 0x100fe20000004100 */
[----:B------:R-:W-:Y:S01]  /*7ce0*/  IADD3 R122, PT, PT, R98, R121, RZ ;  /* 0x00000079627a7210 */ /* 0x000fe20007ffe0ff */
[----:B------:R-:W-:Y:S02]  /*7cf0*/  HADD2.F32 R54, -RZ, R58.H1_H1 ;  /* 0x3000003aff367230 */ /* 0x000fe40000004100 */
[--C-:B------:R-:W-:Y:S02]  /*7d00*/  HADD2.F32 R55, -RZ, R59.reuse.H0_H0 ;  /* 0x2000003bff377230 */ /* 0x100fe40000004100 */
[----:B------:R-:W-:Y:S02]  /*7d10*/  HADD2.F32 R56, -RZ, R59.H1_H1 ;  /* 0x3000003bff387230 */ /* 0x000fe40000004100 */
[C---:B------:R-:W-:Y:S01]  /*7d20*/  FMUL R4, R38.reuse, R4 ;  /* 0x0000000426047220 */ /* 0x040fe20000400000 */
[C---:B------:R-:W-:Y:S01]  /*7d30*/  FMUL R5, R38.reuse, R5 ;  /* 0x0000000526057220 */ /* 0x040fe20000400000 */
[C---:B------:R-:W-:Y:S01]  /*7d40*/  FMUL R6, R38.reuse, R6 ;  /* 0x0000000626067220 */ /* 0x040fe20000400000 */
[C---:B------:R-:W-:Y:S01]  /*7d50*/  FMUL R7, R38.reuse, R7 ;  /* 0x0000000726077220 */ /* 0x040fe20000400000 */
[C---:B------:R-:W-:Y:S01]  /*7d60*/  FFMA R4, R41.reuse, R40, R4 ;  /* 0x0000002829047223 */ /* 0x040fe20000000004 */
[C---:B------:R-:W-:Y:S01]  /*7d70*/  FFMA R5, R41.reuse, R42, R5 ;  /* 0x0000002a29057223 */ /* 0x040fe20000000005 */
[C---:B------:R-:W-:Y:S01]  /*7d80*/  FFMA R6, R41.reuse, R43, R6 ;  /* 0x0000002b29067223 */ /* 0x040fe20000000006 */
[----:B------:R-:W-:Y:S01]  /*7d90*/  FFMA R7, R41, R44, R7 ;  /* 0x0000002c29077223 */ /* 0x000fe20000000007 */
[C---:B------:R-:W-:Y:S01]  /*7da0*/  FMUL R8, R38.reuse, R8 ;  /* 0x0000000826087220 */ /* 0x040fe20000400000 */
[C---:B------:R-:W-:Y:S01]  /*7db0*/  FMUL R9, R38.reuse, R9 ;  /* 0x0000000926097220 */ /* 0x040fe20000400000 */
[----:B------:R-:W-:Y:S01]  /*7dc0*/  F2FP.F16.F32.PACK_AB R80, R5, R4 ;  /* 0x000000040550723e */ /* 0x000fe200000000ff */
[C---:B------:R-:W-:Y:S01]  /*7dd0*/  FMUL R10, R38.reuse, R10 ;  /* 0x0000000a260a7220 */ /* 0x040fe20000400000 */
[----:B------:R-:W-:Y:S01]  /*7de0*/  F2FP.F16.F32.PACK_AB R81, R7, R6 ;  /* 0x000000060751723e */ /* 0x000fe200000000ff */
[C---:B------:R-:W-:Y:S01]  /*7df0*/  FFMA R8, R41.reuse, R45, R8 ;  /* 0x0000002d29087223 */ /* 0x040fe20000000008 */
[C---:B------:R-:W-:Y:S01]  /*7e00*/  FFMA R9, R41.reuse, R46, R9 ;  /* 0x0000002e29097223 */ /* 0x040fe20000000009 */
[----:B------:R-:W-:Y:S01]  /*7e10*/  FFMA R10, R41, R47, R10 ;  /* 0x0000002f290a7223 */ /* 0x000fe2000000000a */
[C---:B------:R-:W-:Y:S01]  /*7e20*/  FMUL R11, R38.reuse, R11 ;  /* 0x0000000b260b7220 */ /* 0x040fe20000400000 */
[C---:B------:R-:W-:Y:S01]  /*7e30*/  FMUL R0, R38.reuse, R12 ;  /* 0x0000000c26007220 */ /* 0x040fe20000400000 */
[C---:B------:R-:W-:Y:S01]  /*7e40*/  FMUL R2, R38.reuse, R13 ;  /* 0x0000000d26027220 */ /* 0x040fe20000400000 */
[----:B------:R-:W-:Y:S01]  /*7e50*/  F2FP.F16.F32.PACK_AB R82, R9, R8 ;  /* 0x000000080952723e */ /* 0x000fe200000000ff */
[C---:B------:R-:W-:Y:S01]  /*7e60*/  FFMA R11, R41.reuse, R48, R11 ;  /* 0x00000030290b7223 */ /* 0x040fe2000000000b */
[C---:B------:R-:W-:Y:S01]  /*7e70*/  FFMA R0, R41.reuse, R49, R0 ;  /* 0x0000003129007223 */ /* 0x040fe20000000000 */
[C---:B------:R-:W-:Y:S01]  /*7e80*/  FFMA R2, R41.reuse, R51, R2 ;  /* 0x0000003329027223 */ /* 0x040fe20000000002 */
[C---:B------:R-:W-:Y:S01]  /*7e90*/  FMUL R3, R38.reuse, R14 ;  /* 0x0000000e26037220 */ /* 0x040fe20000400000 */
[C---:B------:R-:W-:Y:S01]  /*7ea0*/  FMUL R15, R38.reuse, R15 ;  /* 0x0000000f260f7220 */ /* 0x040fe20000400000 */
[C---:B------:R-:W-:Y:S01]  /*7eb0*/  FMUL R12, R38.reuse, R16 ;  /* 0x00000010260c7220 */ /* 0x040fe20000400000 */
[C---:B------:R-:W-:Y:S01]  /*7ec0*/  FMUL R13, R38.reuse, R17 ;  /* 0x00000011260d7220 */ /* 0x040fe20000400000 */
[C---:B------:R-:W-:Y:S01]  /*7ed0*/  FFMA R3, R41.reuse, R50, R3 ;  /* 0x0000003229037223 */ /* 0x040fe20000000003 */
[C---:B------:R-:W-:Y:S01]  /*7ee0*/  FMUL R14, R38.reuse, R18 ;  /* 0x00000012260e7220 */ /* 0x040fe20000400000 */
[----:B------:R-:W-:Y:S01]  /*7ef0*/  FFMA R15, R41, R52, R15 ;  /* 0x00000034290f7223 */ /* 0x000fe2000000000f */
[--C-:B------:R-:W-:Y:S02]  /*7f00*/  HADD2.F32 R57, -RZ, R64.reuse.H0_H0 ;  /* 0x20000040ff397230 */ /* 0x100fe40000004100 */
[C---:B------:R-:W-:Y:S01]  /*7f10*/  FMUL R19, R38.reuse, R19 ;  /* 0x0000001326137220 */ /* 0x040fe20000400000 */
[----:B------:R-:W-:Y:S01]  /*7f20*/  F2FP.F16.F32.PACK_AB R83, R11, R10 ;  /* 0x0000000a0b53723e */ /* 0x000fe200000000ff */
[C---:B------:R-:W-:Y:S01]  /*7f30*/  FFMA R12, R41.reuse, R53, R12 ;  /* 0x00000035290c7223 */ /* 0x040fe2000000000c */
[----:B------:R-:W-:Y:S02]  /*7f40*/  HADD2.F32 R58, -RZ, R64.H1_H1 ;  /* 0x30000040ff3a7230 */ /* 0x000fe40000004100 */
[C---:B------:R-:W-:Y:S01]  /*7f50*/  FMUL R16, R38.reuse, R20 ;  /* 0x0000001426107220 */ /* 0x040fe20000400000 */
[C---:B------:R-:W-:Y:S01]  /*7f60*/  FFMA R13, R41.reuse, R54, R13 ;  /* 0x00000036290d7223 */ /* 0x040fe2000000000d */
[----:B------:R1:W-:Y:S01]  /*7f70*/  STS.128 [R99+UR4], R80 ;  /* 0x0000005063007988 */ /* 0x0003e20008000c04 */
[--C-:B------:R-:W-:Y:S02]  /*7f80*/  HADD2.F32 R59, -RZ, R65.reuse.H0_H0 ;  /* 0x20000041ff3b7230 */ /* 0x100fe40000004100 */
[C---:B------:R-:W-:Y:S01]  /*7f90*/  FMUL R17, R38.reuse, R21 ;  /* 0x0000001526117220 */ /* 0x040fe20000400000 */
[C---:B------:R-:W-:Y:S01]  /*7fa0*/  FFMA R14, R41.reuse, R55, R14 ;  /* 0x00000037290e7223 */ /* 0x040fe2000000000e */
[----:B------:R-:W-:Y:S02]  /*7fb0*/  HADD2.F32 R60, -RZ, R65.H1_H1 ;  /* 0x30000041ff3c7230 */ /* 0x000fe40000004100 */
[C---:B------:R-:W-:Y:S01]  /*7fc0*/  FMUL R18, R38.reuse, R22 ;  /* 0x0000001626127220 */ /* 0x040fe20000400000 */
[C---:B------:R-:W-:Y:S01]  /*7fd0*/  FFMA R19, R41.reuse, R56, R19 ;  /* 0x0000003829137223 */ /* 0x040fe20000000013 */
        /* <DEDUP_REMOVED lines=13> */
[----:B------:R-:W-:Y:S01]  /*80b0*/  FMUL R27, R38, R27 ;  /* 0x0000001b261b7220 */ /* 0x000fe20000400000 */
[----:B------:R-:W-:Y:S01]  /*80c0*/  F2FP.F16.F32.PACK_AB R100, R2, R0 ;  /* 0x000000000264723e */ /* 0x000fe200000000ff */
[----:B------:R-:W-:Y:S01]  /*80d0*/  FFMA R20, R41, R61, R20 ;  /* 0x0000003d29147223 */ /* 0x000fe20000000014 */
[----:B------:R-:W-:Y:S01]  /*80e0*/  F2FP.F16.F32.PACK_AB R101, R15, R3 ;  /* 0x000000030f65723e */ /* 0x000fe200000000ff */
[----:B------:R-:W-:Y:S01]  /*80f0*/  HADD2.F32 R66, -RZ, R72.H1_H1 ;  /* 0x30000048ff427230 */ /* 0x000fe20000004100 */
[----:B------:R-:W-:Y:S01]  /*8100*/  F2FP.F16.F32.PACK_AB R102, R13, R12 ;  /* 0x0000000c0d66723e */ /* 0x000fe200000000ff */
[C---:B------:R-:W-:Y:S01]  /*8110*/  FMUL R24, R38.reuse, R28 ;  /* 0x0000001c26187220 */ /* 0x040fe20000400000 */
[----:B------:R-:W-:Y:S01]  /*8120*/  F2FP.F16.F32.PACK_AB R103, R19, R14 ;  /* 0x0000000e1367723e */ /* 0x000fe200000000ff */
[C---:B------:R-:W-:Y:S01]  /*8130*/  FFMA R21, R41.reuse, R62, R21 ;  /* 0x0000003e29157223 */ /* 0x040fe20000000015 */
[--C-:B------:R-:W-:Y:S02]  /*8140*/  HADD2.F32 R67, -RZ, R73.reuse.H0_H0 ;  /* 0x20000049ff437230 */ /* 0x100fe40000004100 */
[C---:B------:R-:W-:Y:S01]  /*8150*/  FMUL R25, R38.reuse, R29 ;  /* 0x0000001d26197220 */ /* 0x040fe20000400000 */
[C---:B------:R-:W-:Y:S01]  /*8160*/  FFMA R22, R41.reuse, R63, R22 ;  /* 0x0000003f29167223 */ /* 0x040fe20000000016 */
[----:B------:R1:W-:Y:S01]  /*8170*/  STS.128 [R121+0x10], R100 ;  /* 0x0000106479007388 */ /* 0x0003e20000000c00 */
        /* <DEDUP_REMOVED lines=40> */
[----:B------:R-:W-:Y:S01]  /*8400*/  R2UR UR11, R105 ;  /* 0x00000000690b72ca */ /* 0x000fe200000e0000 */
[----:B------:R-:W-:Y:S01]  /*8410*/  UIADD3 UR9, UPT, UPT, UR41, 0x20, URZ ;  /* 0x0000002029097890 */ /* 0x000fe2000fffe0ff */
[----:B------:R-:W-:Y:S01]  /*8420*/  R2UR UR12, R106 ;  /* 0x000000006a0c72ca */ /* 0x000fe200000e0000 */
[----:B------:R-:W-:Y:S02]  /*8430*/  UIADD3 UR8, UPT, UPT, UR49, 0x200, UR4 ;  /* 0x0000020031087890 */ /* 0x000fe4000fffe004 */
[----:B--2---:R-:W-:Y:S04]  /*8440*/  UIADD3 UR6, UP0, UPT, UR14, 0x680, URZ ;  /* 0x000006800e067890 */ /* 0x004fe8000ff1e0ff */
[----:B------:R-:W-:Y:S09]  /*8450*/  UIADD3.X UR7, UPT, UPT, URZ, UR15, URZ, UP0, !UPT ;  /* 0x0000000fff077290 */ /* 0x000ff200087fe4ff */
[----:B------:R2:W-:Y:S02]  /*8460*/  UTMASTG.4D.IM2COL [UR8], [UR6] ;  /* 0x00000008060073b5 */ /* 0x0005e40008058000 */
[----:B--2---:R0:W-:Y:S02]  /*8470*/  UTMACMDFLUSH ;  /* 0x00000000000079b7 */ /* 0x0041e40000000000 */
.L_x_124:
[----:B------:R-:W-:Y:S05]  /*8480*/  BSYNC.RECONVERGENT B0 ;  /* 0x0000000000007941 */ /* 0x000fea0003800200 */
.L_x_123:
[----:B------:R-:W-:Y:S01]  /*8490*/  UIADD3 UR4, UPT, UPT, UR42, 0x1, URZ ;  /* 0x000000012a047890 */ /* 0x000fe2000fffe0ff */
[----:B------:R-:W-:Y:S03]  /*84a0*/  BSSY.RECONVERGENT B0, `(.L_x_125) ;  /* 0x0000008000007945 */ /* 0x000fe60003800200 */
[----:B------:R-:W-:Y:S04]  /*84b0*/  UISETP.NE.AND UP0, UPT, UR4, 0x3, UPT ;  /* 0x000000030400788c */ /* 0x000fe8000bf05270 */
[----:B------:R-:W-:Y:S02]  /*84c0*/  UISETP.EQ.XOR UP1, UPT, UR40, 0x3, !UP0 ;  /* 0x000000032800788c */ /* 0x000fe4000c722a70 */
[----:B------:R-:W-:Y:S02]  /*84d0*/  USEL UR50, UR4, URZ, UP0 ;  /* 0x000000ff04327287 */ /* 0x000fe40008000000 */
[----:B------:R-:W-:Y:S04]  /*84e0*/  USEL UR5, URZ, 0x1, !UP1 ;  /* 0x00000001ff057887 */ /* 0x000fe8000c800000 */
[----:B------:R-:W-:Y:S01]  /*84f0*/  ULOP3.LUT UR55, UR55, UR5, URZ, 0x3c, !UPT ;  /* 0x0000000537377292 */ /* 0x000fe2000f8e3cff */
[----:B------:R-:W-:Y:S11]  /*8500*/  @P0 BRA `(.L_x_126) ;  /* 0x0000000000040947 */ /* 0x000ff60003800000 */
[----:B------:R-:W-:Y:S04]  /*8510*/  DEPBAR.LE SB0, 0x1 ;  /* 0x000080400000791a */ /* 0x000fe80000000000 */
.L_x_126:
[----:B------:R-:W-:Y:S05]  /*8520*/  BSYNC.RECONVERGENT B0 ;  /* 0x0000000000007941 */ /* 0x000fea0003800200 */
.L_x_125:
[----:B------:R-:W-:Y:S01]  /*8530*/  BAR.SYNC.DEFER_BLOCKING 0x1, 0x80 ;  /* 0x0042000000007b1d */ /* 0x000fe20000010000 */
[----:B------:R-:W-:Y:S01]  /*8540*/  UISETP.NE.AND UP0, UPT, UR54, -0x2, UPT ;  /* 0xfffffffe3600788c */ /* 0x000fe2000bf05270 */
[----:B------:R-:W-:Y:S08]  /*8550*/  IADD3 R0, PT, PT, R36, 0x1, RZ ;  /* 0x0000000124007810 */ /* 0x000ff00007ffe0ff */
[----:B------:R-:W-:Y:S05]  /*8560*/  BRA.U !UP0, `(.L_x_127) ;  /* 0x0000000108287547 */ /* 0x000fea000b800000 */
[----:B------:R-:W2:Y:S01]  /*8570*/  S2R R2, SR_CgaCtaId ;  /* 0x0000000000027919 */ /* 0x000ea20000008800 */
[----:B------:R-:W-:Y:S01]  /*8580*/  ISETP.NE.AND P0, PT, R111, RZ, PT ;  /* 0x000000ff6f00720c */ /* 0x000fe20003f05270 */
[----:B------:R-:W-:Y:S01]  /*8590*/  IMAD.U32 R3, RZ, RZ, UR51 ;  /* 0x00000033ff037e24 */ /* 0x000fe2000f8e00ff */
[----:B------:R-:W-:Y:S04]  /*85a0*/  UIADD3 UR4, UPT, UPT, UR51, 0x1, URZ ;  /* 0x0000000133047890 */ /* 0x000fe8000fffe0ff */
[----:B------:R-:W-:Y:S04]  /*85b0*/  UISETP.NE.AND UP0, UPT, UR4, 0x3, UPT ;  /* 0x000000030400788c */ /* 0x000fe8000bf05270 */
[----:B------:R-:W-:Y:S03]  /*85c0*/  USEL UR51, UR4, URZ, UP0 ;  /* 0x000000ff04337287 */ /* 0x000fe60008000000 */
[----:B------:R-:W-:Y:S05]  /*85d0*/  @P0 LEA R3, R3, UR49, 0x3 ;  /* 0x0000003103030c11 */ /* 0x000fea000f8e18ff */
[----:B------:R-:W-:Y:S05]  /*85e0*/  @P0 VIADD R3, R3, 0xb8 ;  /* 0x000000b803030836 */ /* 0x000fea0000000000 */
[----:B--2---:R-:W-:Y:S04]  /*85f0*/  @P0 PRMT R2, R2, 0x654, R3 ;  /* 0x0000065402020816 */ /* 0x004fe80000000003 */
[----:B------:R2:W-:Y:S03]  /*8600*/  @P0 SYNCS.ARRIVE.TRANS64.RED.A1T0 RZ, [R2+URZ], RZ ;  /* 0x000000ff02ff09a7 */ /* 0x0005e600081004ff */
.L_x_127:
[----:B------:R-:W-:Y:S01]  /*8610*/  R2UR UR6, R110 ;  /* 0x000000006e0672ca */ /* 0x000fe200000e0000 */
[----:B------:R-:W-:Y:S01]  /*8620*/  UIADD3 UR54, UPT, UPT, UR54, 0x2, URZ ;  /* 0x0000000236367890 */ /* 0x000fe2000fffe0ff */
[----:B------:R-:W-:Y:S02]  /*8630*/  R2UR UR5, R93 ;  /* 0x000000005d0572ca */ /* 0x000fe400000e0000 */
[----:B------:R-:W-:Y:S02]  /*8640*/  R2UR UR4, R94 ;  /* 0x000000005e0472ca */ /* 0x000fe400000e0000 */
[----:B------:R-:W-:Y:S02]  /*8650*/  R2UR UR53, R104 ;  /* 0x00000000683572ca */ /* 0x000fe400000e0000 */
[----:B------:R-:W-:Y:S02]  /*8660*/  ISETP.NE.AND P0, PT, R0, 0x2, PT ;  /* 0x000000020000780c */ /* 0x000fe40003f05270 */
[----:B------:R-:W-:Y:S02]  /*8670*/  LOP3.LUT R84, R84, 0x1, RZ, 0x3c, !PT ;  /* 0x0000000154547812 */ /* 0x000fe400078e3cff */
[----:B--2---:R-:W-:Y:S01]  /*8680*/  SEL R2, RZ, 0x1, P0 ;  /* 0x00000001ff027807 */ /* 0x004fe20000000000 */
[----:B------:R-:W-:Y:S01]  /*8690*/  UISETP.NE.AND UP0, UPT, UR6, URZ, UPT ;  /* 0x000000ff0600728c */ /* 0x000fe2000bf05270 */
[----:B------:R-:W-:Y:S01]  /*86a0*/  SEL R36, R0, RZ, P0 ;  /* 0x000000ff00247207 */ /* 0x000fe20000000000 */
[----:B------:R-:W-:Y:S01]  /*86b0*/  UIADD3 UR28, UPT, UPT, UR36, UR5, URZ ;  /* 0x00000005241c7290 */ /* 0x000fe2000fffe0ff */
[----:B------:R-:W-:Y:S01]  /*86c0*/  LOP3.LUT R85, R85, R2, RZ, 0x3c, !PT ;  /* 0x0000000255557212 */ /* 0x000fe200078e3cff */
[----:B------:R-:W-:Y:S05]  /*86d0*/  UIADD3 UR52, UPT, UPT, UR37, UR4, URZ ;  /* 0x0000000425347290 */ /* 0x000fea000fffe0ff */
[----:B------:R-:W-:Y:S07]  /*86e0*/  BRA.U UP0, `(.L_x_128) ;  /* 0xffffffd500387547 */ /* 0x000fee000b83ffff */
[----:B------:R-:W-:-:S13]  /*86f0*/  R2UR UR4, R95 ;  /* 0x000000005f0472ca */ /* 0x000fda00000e0000 */
[----:B------:R-:W-:-:S09]  /*8700*/  UISETP.NE.AND UP0, UPT, UR4, URZ, UPT ;  /* 0x000000ff0400728c */ /* 0x000fd2000bf05270 */
[----:B------:R-:W-:Y:S05]  /*8710*/  BRA.U !UP0, `(.L_x_129) ;  /* 0x0000000108487547 */ /* 0x000fea000b800000 */
[----:B------:R-:W2:Y:S02]  /*8720*/  LDCU.64 UR4, c[0x0][0x890] ;  /* 0x00011200ff0477ac */ /* 0x000ea40008000a00 */
[----:B--2---:R-:W-:-:S04]  /*8730*/  UISETP.NE.U32.AND UP0, UPT, UR4, URZ, UPT ;  /* 0x000000ff0400728c */ /* 0x004fc8000bf05070 */
[----:B------:R-:W-:-:S09]  /*8740*/  UISETP.NE.AND.EX UP0, UPT, UR5, URZ, UPT, UP0 ;  /* 0x000000ff0500728c */ /* 0x000fd2000bf05300 */
[----:B------:R-:W-:Y:S05]  /*8750*/  BRA.U UP0, `(.L_x_130) ;  /* 0x00000001000c7547 */ /* 0x000fea000b800000 */
[----:B------:R-:W-:-:S13]  /*8760*/  FSETP.NEU.AND P0, PT, R41, RZ, PT ;  /* 0x000000ff2900720b */ /* 0x000fda0003f0d000 */
[----:B------:R-:W-:Y:S05]  /*8770*/  @!P0 EXIT ;  /* 0x000000000000894d */ /* 0x000fea0003800000 */
[----:B------:R-:W-:Y:S05]  /*8780*/  BRA `(.L_x_129) ;  /* 0x00000000002c7947 */ /* 0x000fea0003800000 */
.L_x_130:
[----:B------:R-:W-:Y:S01]  /*8790*/  ISETP.NE.AND P0, PT, R109, RZ, PT ;  /* 0x000000ff6d00720c */ /* 0x000fe20003f05270 */
[----:B------:R-:W-:-:S12]  /*87a0*/  BSSY.RECONVERGENT B0, `(.L_x_129) ;  /* 0x0000009000007945 */ /* 0x000fd80003800200 */
[----:B------:R-:W-:Y:S05]  /*87b0*/  @P0 BRA `(.L_x_131) ;  /* 0x0000000000140947 */ /* 0x000fea0003800000 */
[----:B------:R-:W2:Y:S02]  /*87c0*/  LDCU.64 UR4, c[0x0][0x888] ;  /* 0x00011100ff0477ac */ /* 0x000ea40008000a00 */
[----:B--2---:R-:W-:-:S04]  /*87d0*/  ISETP.NE.U32.AND P0, PT, RZ, UR4, PT ;  /* 0x00000004ff007c0c */ /* 0x004fc8000bf05070 */
[----:B------:R-:W-:-:S13]  /*87e0*/  ISETP.NE.AND.EX P0, PT, RZ, UR5, PT, P0 ;  /* 0x00000005ff007c0c */ /* 0x000fda000bf05300 */
[----:B------:R-:W-:Y:S05]  /*87f0*/  @!P0 EXIT ;  /* 0x000000000000894d */ /* 0x000fea0003800000 */
[----:B------:R-:W-:Y:S05]  /*8800*/  BRA `(.L_x_132) ;  /* 0x0000000000087947 */ /* 0x000fea0003800000 */
.L_x_131:
[----:B------:R-:W-:-:S13]  /*8810*/  FSETP.NEU.AND P0, PT, R41, RZ, PT ;  /* 0x000000ff2900720b */ /* 0x000fda0003f0d000 */
[----:B------:R-:W-:Y:S05]  /*8820*/  @!P0 EXIT ;  /* 0x000000000000894d */ /* 0x000fea0003800000 */
.L_x_132:
[----:B------:R-:W-:Y:S05]  /*8830*/  BSYNC.RECONVERGENT B0 ;  /* 0x0000000000007941 */ /* 0x000fea0003800200 */
.L_x_129:
[----:B------:R-:W2:Y:S01]  /*8840*/  S2UR UR5, SR_CgaCtaId ;  /* 0x00000000000579c3 */ /* 0x000ea20000008800 */
[----:B------:R-:W-:Y:S01]  /*8850*/  ULEA UR4, UR51, UR49, 0x3 ;  /* 0x0000003133047291 */ /* 0x000fe2000f8e18ff */
[----:B------:R-:W-:-:S04]  /*8860*/  DEPBAR.LE SB0, 0x0 ;  /* 0x000080000000791a */ /* 0x000fc80000000000 */
[----:B------:R-:W-:-:S04]  /*8870*/  UIADD3 UR4, UPT, UPT, UR4, 0xb8, URZ ;  /* 0x000000b804047890 */ /* 0x000fc8000fffe0ff */
[----:B--2---:R-:W-:-:S09]  /*8880*/  UPRMT UR4, UR5, 0x654, UR4 ;  /* 0x0000065405047896 */ /* 0x004fd20008000004 */
[----:B------:R-:W-:Y:S01]  /*8890*/  SYNCS.ARRIVE.TRANS64.RED.A1T0 RZ, [UR4], RZ ;  /* 0x000000ffffff79a7 */ /* 0x000fe20008100404 */
[----:B------:R-:W-:Y:S05]  /*88a0*/  EXIT ;  /* 0x000000000000794d */ /* 0x000fea0003800000 */
.L_x_25:
[----:B------:R-:W-:Y:S07]  /*88b0*/  MOV R0, UR9 ;  /* 0x0000000900007c02 */ /* 0x000fee0008000f00 */
.L_x_133:
[----:B-1----:R1:W2:Y:S02]  /*88c0*/  SYNCS.PHASECHK.TRANS64.TRYWAIT P0, [R0+URZ+0x50], R5 ;  /* 0x00005005000075a7 */ /* 0x0022a400080011ff */
[----:B--2---:R-:W-:Y:S05]  /*88d0*/  @!P0 NANOSLEEP.SYNCS 0x989680 ;  /* 0x009896800000895d */ /* 0x004fea0003900000 */
[----:B------:R-:W2:Y:S02]  /*88e0*/  @!P0 SYNCS.PHASECHK.TRANS64 P0, [R0+URZ+0x50], R5 ;  /* 0x00005005000085a7 */ /* 0x000ea400080010ff */
[----:B--2---:R-:W-:Y:S05]  /*88f0*/  @!P0 BRA `(.L_x_133) ;  /* 0xfffffffc00f08947 */ /* 0x004fea000383ffff */
[----:B------:R-:W-:Y:S05]  /*8900*/  BRA `(.L_x_24) ;  /* 0xffffff9000b07947 */ /* 0x000fea000383ffff */
.L_x_32:
[----:B------:R-:W-:Y:S07]  /*8910*/  MOV R0, UR9 ;  /* 0x0000000900007c02 */ /* 0x000fee0008000f00 */
.L_x_134:
[----:B-1----:R1:W2:Y:S02]  /*8920*/  SYNCS.PHASECHK.TRANS64.TRYWAIT P0, [R0+URZ+0x50], R5 ;  /* 0x00005005000075a7 */ /* 0x0022a400080011ff */
[----:B--2---:R-:W-:Y:S05]  /*8930*/  @!P0 NANOSLEEP.SYNCS 0x989680 ;  /* 0x009896800000895d */ /* 0x004fea0003900000 */
[----:B------:R-:W2:Y:S02]  /*8940*/  @!P0 SYNCS.PHASECHK.TRANS64 P0, [R0+URZ+0x50], R5 ;  /* 0x00005005000085a7 */ /* 0x000ea400080010ff */
[----:B--2---:R-:W-:Y:S05]  /*8950*/  @!P0 BRA `(.L_x_134) ;  /* 0xfffffffc00f08947 */ /* 0x004fea000383ffff */
[----:B------:R-:W-:Y:S05]  /*8960*/  BRA `(.L_x_31) ;  /* 0xffffff98000c7947 */ /* 0x000fea000383ffff */
.L_x_37:
[----:B------:R-:W-:-:S07]  /*8970*/  MOV R0, UR25 ;  /* 0x0000001900007c02 */ /* 0x000fce0008000f00 */
.L_x_135:
[----:B-1----:R1:W2:Y:S02]  /*8980*/  SYNCS.PHASECHK.TRANS64.TRYWAIT P0, [R0+URZ+0xe0], R3 ;  /* 0x0000e003000075a7 */ /* 0x0022a400080011ff */
[----:B--2---:R-:W-:Y:S05]  /*8990*/  @!P0 NANOSLEEP.SYNCS 0x989680 ;  /* 0x009896800000895d */ /* 0x004fea0003900000 */
[----:B------:R-:W2:Y:S02]  /*89a0*/  @!P0 SYNCS.PHASECHK.TRANS64 P0, [R0+URZ+0xe0], R3 ;  /* 0x0000e003000085a7 */ /* 0x000ea400080010ff */
[----:B--2---:R-:W-:Y:S05]  /*89b0*/  @!P0 BRA `(.L_x_135) ;  /* 0xfffffffc00f08947 */ /* 0x004fea000383ffff */
[----:B------:R-:W-:Y:S05]  /*89c0*/  BRA `(.L_x_136) ;  /* 0xffffff9800d87947 */ /* 0x000fea000383ffff */
.L_x_41:
[----:B------:R-:W-:-:S07]  /*89d0*/  MOV R0, UR4 ;  /* 0x0000000400007c02 */ /* 0x000fce0008000f00 */
.L_x_137:
[----:B-1----:R1:W2:Y:S02]  /*89e0*/  SYNCS.PHASECHK.TRANS64.TRYWAIT P0, [R0+URZ], R3 ;  /* 0x00000003000075a7 */ /* 0x0022a400080011ff */
[----:B--2---:R-:W-:Y:S05]  /*89f0*/  @!P0 NANOSLEEP.SYNCS 0x989680 ;  /* 0x009896800000895d */ /* 0x004fea0003900000 */
[----:B------:R-:W2:Y:S02]  /*8a00*/  @!P0 SYNCS.PHASECHK.TRANS64 P0, [R0+URZ], R3 ;  /* 0x00000003000085a7 */ /* 0x000ea400080010ff */
[----:B--2---:R-:W-:Y:S05]  /*8a10*/  @!P0 BRA `(.L_x_137) ;  /* 0xfffffffc00f08947 */ /* 0x004fea000383ffff */
[----:B------:R-:W-:Y:S05]  /*8a20*/  BRA `(.L_x_138) ;  /* 0xffffffa000707947 */ /* 0x000fea000383ffff */
.L_x_42:
[----:B------:R-:W-:-:S07]  /*8a30*/  MOV R0, UR5 ;  /* 0x0000000500007c02 */ /* 0x000fce0008000f00 */
.L_x_139:
[----:B-1----:R1:W2:Y:S02]  /*8a40*/  SYNCS.PHASECHK.TRANS64.TRYWAIT P0, [R0+URZ], R3 ;  /* 0x00000003000075a7 */ /* 0x0022a400080011ff */
[----:B--2---:R-:W-:Y:S05]  /*8a50*/  @!P0 NANOSLEEP.SYNCS 0x989680 ;  /* 0x009896800000895d */ /* 0x004fea0003900000 */
[----:B------:R-:W2:Y:S02]  /*8a60*/  @!P0 SYNCS.PHASECHK.TRANS64 P0, [R0+URZ], R3 ;  /* 0x00000003000085a7 */ /* 0x000ea400080010ff */
[----:B--2---:R-:W-:Y:S05]  /*8a70*/  @!P0 BRA `(.L_x_139) ;  /* 0xfffffffc00f08947 */ /* 0x004fea000383ffff */
[----:B------:R-:W-:Y:S05]  /*8a80*/  BRA `(.L_x_140) ;  /* 0xffffffa000807947 */ /* 0x000fea000383ffff */
.L_x_43:
[----:B------:R-:W-:-:S07]  /*8a90*/  MOV R0, UR5 ;  /* 0x0000000500007c02 */ /* 0x000fce0008000f00 */
.L_x_141:
[----:B-1----:R1:W2:Y:S02]  /*8aa0*/  SYNCS.PHASECHK.TRANS64.TRYWAIT P0, [R0+URZ], R3 ;  /* 0x00000003000075a7 */ /* 0x0022a400080011ff */
[----:B--2---:R-:W-:Y:S05]  /*8ab0*/  @!P0 NANOSLEEP.SYNCS 0x989680 ;  /* 0x009896800000895d */ /* 0x004fea0003900000 */
[----:B------:R-:W2:Y:S02]  /*8ac0*/  @!P0 SYNCS.PHASECHK.TRANS64 P0, [R0+URZ], R3 ;  /* 0x00000003000085a7 */ /* 0x000ea400080010ff */
[----:B--2---:R-:W-:Y:S05]  /*8ad0*/  @!P0 BRA `(.L_x_141) ;  /* 0xfffffffc00f08947 */ /* 0x004fea000383ffff */
[----:B------:R-:W-:Y:S05]  /*8ae0*/  BRA `(.L_x_142) ;  /* 0xffffffa000907947 */ /* 0x000fea000383ffff */
.L_x_44:
[----:B------:R-:W-:-:S07]  /*8af0*/  MOV R0, UR5 ;  /* 0x0000000500007c02 */ /* 0x000fce0008000f00 */
.L_x_143:
[----:B-1----:R1:W2:Y:S02]  /*8b00*/  SYNCS.PHASECHK.TRANS64.TRYWAIT P0, [R0+URZ], R3 ;  /* 0x00000003000075a7 */ /* 0x0022a400080011ff */
[----:B--2---:R-:W-:Y:S05]  /*8b10*/  @!P0 NANOSLEEP.SYNCS 0x989680 ;  /* 0x009896800000895d */ /* 0x004fea0003900000 */
[----:B------:R-:W2:Y:S02]  /*8b20*/  @!P0 SYNCS.PHASECHK.TRANS64 P0, [R0+URZ], R3 ;  /* 0x00000003000085a7 */ /* 0x000ea400080010ff */
[----:B--2---:R-:W-:Y:S05]  /*8b30*/  @!P0 BRA `(.L_x_143) ;  /* 0xfffffffc00f08947 */ /* 0x004fea000383ffff */
[----:B------:R-:W-:Y:S05]  /*8b40*/  BRA `(.L_x_144) ;  /* 0xffffffa000a07947 */ /* 0x000fea000383ffff */
.L_x_45:
[----:B------:R-:W-:-:S07]  /*8b50*/  MOV R0, UR5 ;  /* 0x0000000500007c02 */ /* 0x000fce0008000f00 */
.L_x_145:
[----:B-1----:R1:W2:Y:S02]  /*8b60*/  SYNCS.PHASECHK.TRANS64.TRYWAIT P0, [R0+URZ], R3 ;  /* 0x00000003000075a7 */ /* 0x0022a400080011ff */
[----:B--2---:R-:W-:Y:S05]  /*8b70*/  @!P0 NANOSLEEP.SYNCS 0x989680 ;  /* 0x009896800000895d */ /* 0x004fea0003900000 */
[----:B------:R-:W2:Y:S02]  /*8b80*/  @!P0 SYNCS.PHASECHK.TRANS64 P0, [R0+URZ], R3 ;  /* 0x00000003000085a7 */ /* 0x000ea400080010ff */
[----:B--2---:R-:W-:Y:S05]  /*8b90*/  @!P0 BRA `(.L_x_145) ;  /* 0xfffffffc00f08947 */ /* 0x004fea000383ffff */
[----:B------:R-:W-:Y:S05]  /*8ba0*/  BRA `(.L_x_146) ;  /* 0xffffffa000b07947 */ /* 0x000fea000383ffff */
.L_x_46:
[----:B------:R-:W-:-:S07]  /*8bb0*/  MOV R0, UR5 ;  /* 0x0000000500007c02 */ /* 0x000fce0008000f00 */
.L_x_147:
[----:B-1----:R1:W2:Y:S02]  /*8bc0*/  SYNCS.PHASECHK.TRANS64.TRYWAIT P0, [R0+URZ], R3 ;  /* 0x00000003000075a7 */ /* 0x0022a400080011ff */
[----:B--2---:R-:W-:Y:S05]  /*8bd0*/  @!P0 NANOSLEEP.SYNCS 0x989680 ;  /* 0x009896800000895d */ /* 0x004fea0003900000 */
[----:B------:R-:W2:Y:S02]  /*8be0*/  @!P0 SYNCS.PHASECHK.TRANS64 P0, [R0+URZ], R3 ;  /* 0x00000003000085a7 */ /* 0x000ea400080010ff */
[----:B--2---:R-:W-:Y:S05]  /*8bf0*/  @!P0 BRA `(.L_x_147) ;  /* 0xfffffffc00f08947 */ /* 0x004fea000383ffff */
[----:B------:R-:W-:Y:S05]  /*8c00*/  BRA `(.L_x_148) ;  /* 0xffffffa000c07947 */ /* 0x000fea000383ffff */
.L_x_47:
[----:B------:R-:W-:-:S07]  /*8c10*/  MOV R0, UR5 ;  /* 0x0000000500007c02 */ /* 0x000fce0008000f00 */
.L_x_149:
[----:B-1----:R1:W2:Y:S02]  /*8c20*/  SYNCS.PHASECHK.TRANS64.TRYWAIT P0, [R0+URZ], R3 ;  /* 0x00000003000075a7 */ /* 0x0022a400080011ff */
[----:B--2---:R-:W-:Y:S05]  /*8c30*/  @!P0 NANOSLEEP.SYNCS 0x989680 ;  /* 0x009896800000895d */ /* 0x004fea0003900000 */
[----:B------:R-:W2:Y:S02]  /*8c40*/  @!P0 SYNCS.PHASECHK.TRANS64 P0, [R0+URZ], R3 ;  /* 0x00000003000085a7 */ /* 0x000ea400080010ff */
[----:B--2---:R-:W-:Y:S05]  /*8c50*/  @!P0 BRA `(.L_x_149) ;  /* 0xfffffffc00f08947 */ /* 0x004fea000383ffff */
[----:B------:R-:W-:Y:S05]  /*8c60*/  BRA `(.L_x_150) ;  /* 0xffffffa000d07947 */ /* 0x000fea000383ffff */
.L_x_48:
[----:B------:R-:W-:-:S07]  /*8c70*/  MOV R0, UR5 ;  /* 0x0000000500007c02 */ /* 0x000fce0008000f00 */
.L_x_151:
[----:B-1----:R1:W2:Y:S02]  /*8c80*/  SYNCS.PHASECHK.TRANS64.TRYWAIT P0, [R0+URZ], R3 ;  /* 0x00000003000075a7 */ /* 0x0022a400080011ff */
[----:B--2---:R-:W-:Y:S05]  /*8c90*/  @!P0 NANOSLEEP.SYNCS 0x989680 ;  /* 0x009896800000895d */ /* 0x004fea0003900000 */
[----:B------:R-:W2:Y:S02]  /*8ca0*/  @!P0 SYNCS.PHASECHK.TRANS64 P0, [R0+URZ], R3 ;  /* 0x00000003000085a7 */ /* 0x000ea400080010ff */
[----:B--2---:R-:W-:Y:S05]  /*8cb0*/  @!P0 BRA `(.L_x_151) ;  /* 0xfffffffc00f08947 */ /* 0x004fea000383ffff */
[----:B------:R-:W-:Y:S05]  /*8cc0*/  BRA `(.L_x_152) ;  /* 0xffffffa000e07947 */ /* 0x000fea000383ffff */
.L_x_49:
[----:B------:R-:W-:-:S07]  /*8cd0*/  MOV R0, UR5 ;  /* 0x0000000500007c02 */ /* 0x000fce0008000f00 */
.L_x_153:
[----:B-1----:R1:W2:Y:S02]  /*8ce0*/  SYNCS.PHASECHK.TRANS64.TRYWAIT P0, [R0+URZ], R3 ;  /* 0x00000003000075a7 */ /* 0x0022a400080011ff */
[----:B--2---:R-:W-:Y:S05]  /*8cf0*/  @!P0 NANOSLEEP.SYNCS 0x989680 ;  /* 0x009896800000895d */ /* 0x004fea0003900000 */
[----:B------:R-:W2:Y:S02]  /*8d00*/  @!P0 SYNCS.PHASECHK.TRANS64 P0, [R0+URZ], R3 ;  /* 0x00000003000085a7 */ /* 0x000ea400080010ff */
[----:B--2---:R-:W-:Y:S05]  /*8d10*/  @!P0 BRA `(.L_x_153) ;  /* 0xfffffffc00f08947 */ /* 0x004fea000383ffff */
[----:B------:R-:W-:Y:S05]  /*8d20*/  BRA `(.L_x_154) ;  /* 0xffffffa000f07947 */ /* 0x000fea000383ffff */
.L_x_52:
[----:B------:R-:W-:-:S07]  /*8d30*/  MOV R4, UR4 ;  /* 0x0000000400047c02 */ /* 0x000fce0008000f00 */
.L_x_155:
[----:B--2---:R2:W3:Y:S02]  /*8d40*/  SYNCS.PHASECHK.TRANS64.TRYWAIT P1, [R4+URZ+0xe8], R7 ;  /* 0x0000e807040075a7 */ /* 0x0044e400080211ff */
[----:B---3--:R-:W-:Y:S05]  /*8d50*/  @!P1 NANOSLEEP.SYNCS 0x989680 ;  /* 0x009896800000995d */ /* 0x008fea0003900000 */
[----:B------:R-:W3:Y:S02]  /*8d60*/  @!P1 SYNCS.PHASECHK.TRANS64 P1, [R4+URZ+0xe8], R7 ;  /* 0x0000e807040095a7 */ /* 0x000ee400080210ff */
[----:B---3--:R-:W-:Y:S05]  /*8d70*/  @!P1 BRA `(.L_x_155) ;  /* 0xfffffffc00f09947 */ /* 0x008fea000383ffff */
[----:B------:R-:W-:Y:S05]  /*8d80*/  BRA `(.L_x_156) ;  /* 0xffffffa400607947 */ /* 0x000fea000383ffff */
.L_x_53:
[----:B--2---:R-:W-:-:S07]  /*8d90*/  MOV R4, UR4 ;  /* 0x0000000400047c02 */ /* 0x004fce0008000f00 */
.L_x_157:
[----:B--2---:R2:W3:Y:S02]  /*8da0*/  SYNCS.PHASECHK.TRANS64.TRYWAIT P1, [R4+URZ+0xe0], R5 ;  /* 0x0000e005040075a7 */ /* 0x0044e400080211ff */
[----:B---3--:R-:W-:Y:S05]  /*8db0*/  @!P1 NANOSLEEP.SYNCS 0x989680 ;  /* 0x009896800000995d */ /* 0x008fea0003900000 */
[----:B------:R-:W3:Y:S02]  /*8dc0*/  @!P1 SYNCS.PHASECHK.TRANS64 P1, [R4+URZ+0xe0], R5 ;  /* 0x0000e005040095a7 */ /* 0x000ee400080210ff */
[----:B---3--:R-:W-:Y:S05]  /*8dd0*/  @!P1 BRA `(.L_x_157) ;  /* 0xfffffffc00f09947 */ /* 0x008fea000383ffff */
[----:B------:R-:W-:Y:S05]  /*8de0*/  BRA `(.L_x_158) ;  /* 0xffffffa400687947 */ /* 0x000fea000383ffff */
.L_x_63:
[----:B--2---:R-:W-:-:S04]  /*8df0*/  MOV R5, UR5 ;  /* 0x0000000500057c02 */ /* 0x004fc80008000f00 */
[----:B------:R2:W3:Y:S03]  /*8e00*/  SYNCS.PHASECHK.TRANS64.TRYWAIT P0, [R5+URZ+0x8], R6 ;  /* 0x00000806050075a7 */ /* 0x0004e600080011ff */
[----:B---3--:R-:W-:Y:S05]  /*8e10*/  @!P0 NANOSLEEP.SYNCS 0x989680 ;  /* 0x009896800000895d */ /* 0x008fea0003900000 */
[----:B------:R-:W3:Y:S02]  /*8e20*/  @!P0 SYNCS.PHASECHK.TRANS64 P0, [R5+URZ+0x8], R6 ;  /* 0x00000806050085a7 */ /* 0x000ee400080010ff */
[----:B---3--:R-:W-:Y:S05]  /*8e30*/  @!P0 BRA `(.L_x_63) ;  /* 0xfffffffc00ec8947 */ /* 0x008fea000383ffff */
[----:B------:R-:W-:Y:S05]  /*8e40*/  BRA `(.L_x_62) ;  /* 0xffffffa800347947 */ /* 0x000fea000383ffff */
.L_x_65:
[----:B------:R-:W-:Y:S01]  /*8e50*/  BSSY B0, `(.L_x_159) ;  /* 0x0000006000007945 */ /* 0x000fe20003800000 */
[----:B------:R-:W-:-:S07]  /*8e60*/  MOV R15, 0xffffffff ;  /* 0xffffffff000f7802 */ /* 0x000fce0000000f00 */
[----:B-12--5:R-:W-:Y:S05]  /*8e70*/  WARPSYNC.COLLECTIVE R15, `(.L_x_160) ;  /* 0x000000000f0c7348 */ /* 0x026fea0003c00000 */
[----:B------:R-:W-:Y:S02]  /*8e80*/  ELECT P6, UR79, PT ;  /* 0x00000000004f782f */ /* 0x000fe400038c0000 */
[----:B------:R-:W-:Y:S01]  /*8e90*/  MOV R14, UR79 ;  /* 0x0000004f000e7c02 */ /* 0x000fe20008000f00 */
[----:B-12--5:R-:W-:Y:S10]  /*8ea0*/  ENDCOLLECTIVE ;  /* 0x000000000000791b */ /* 0x026ff40003800000 */
.L_x_160:
[----:B------:R-:W-:Y:S05]  /*8eb0*/  BSYNC B0 ;  /* 0x0000000000007941 */ /* 0x000fea0003800000 */
.L_x_159:
[----:B------:R-:W-:Y:S05]  /*8ec0*/  BRA `(.L_x_161) ;  /* 0xffffffa800647947 */ /* 0x000fea000383ffff */
.L_x_67:
[----:B--2---:R-:W-:-:S04]  /*8ed0*/  MOV R3, UR5 ;  /* 0x0000000500037c02 */ /* 0x004fc80008000f00 */
[----:B------:R2:W3:Y:S03]  /*8ee0*/  SYNCS.PHASECHK.TRANS64.TRYWAIT P0, [R3+URZ+0x8], R4 ;  /* 0x00000804030075a7 */ /* 0x0004e600080011ff */
[----:B---3--:R-:W-:Y:S05]  /*8ef0*/  @!P0 NANOSLEEP.SYNCS 0x989680 ;  /* 0x009896800000895d */ /* 0x008fea0003900000 */
[----:B------:R-:W3:Y:S02]  /*8f00*/  @!P0 SYNCS.PHASECHK.TRANS64 P0, [R3+URZ+0x8], R4 ;  /* 0x00000804030085a7 */ /* 0x000ee400080010ff */
[----:B---3--:R-:W-:Y:S05]  /*8f10*/  @!P0 BRA `(.L_x_67) ;  /* 0xfffffffc00ec8947 */ /* 0x008fea000383ffff */
[----:B------:R-:W-:Y:S05]  /*8f20*/  BRA `(.L_x_66) ;  /* 0xffffffa800687947 */ /* 0x000fea000383ffff */
.L_x_68:
[----:B------:R-:W-:-:S07]  /*8f30*/  MOV R4, UR20 ;  /* 0x0000001400047c02 */ /* 0x000fce0008000f00 */
.L_x_162:
[----:B-1----:R1:W2:Y:S02]  /*8f40*/  SYNCS.PHASECHK.TRANS64.TRYWAIT P0, [R4+URZ+0xe0], R5 ;  /* 0x0000e005040075a7 */ /* 0x0022a400080011ff */
[----:B--2---:R-:W-:Y:S05]  /*8f50*/  @!P0 NANOSLEEP.SYNCS 0x989680 ;  /* 0x009896800000895d */ /* 0x004fea0003900000 */
[----:B------:R-:W2:Y:S02]  /*8f60*/  @!P0 SYNCS.PHASECHK.TRANS64 P0, [R4+URZ+0xe0], R5 ;  /* 0x0000e005040085a7 */ /* 0x000ea400080010ff */
[----:B--2---:R-:W-:Y:S05]  /*8f70*/  @!P0 BRA `(.L_x_162) ;  /* 0xfffffffc00f08947 */ /* 0x004fea000383ffff */
[----:B------:R-:W-:Y:S05]  /*8f80*/  BRA `(.L_x_163) ;  /* 0xffffffac00647947 */ /* 0x000fea000383ffff */
.L_x_70:
[----:B------:R-:W-:-:S07]  /*8f90*/  MOV R4, UR25 ;  /* 0x0000001900047c02 */ /* 0x000fce0008000f00 */
.L_x_164:
[----:B-1----:R1:W2:Y:S02]  /*8fa0*/  SYNCS.PHASECHK.TRANS64.TRYWAIT P0, [R4+URZ+0x100], R5 ;  /* 0x00010005040075a7 */ /* 0x0022a400080011ff */
[----:B--2---:R-:W-:Y:S05]  /*8fb0*/  @!P0 NANOSLEEP.SYNCS 0x989680 ;  /* 0x009896800000895d */ /* 0x004fea0003900000 */
[----:B------:R-:W2:Y:S02]  /*8fc0*/  @!P0 SYNCS.PHASECHK.TRANS64 P0, [R4+URZ+0x100], R5 ;  /* 0x00010005040085a7 */ /* 0x000ea400080010ff */
[----:B--2---:R-:W-:Y:S05]  /*8fd0*/  @!P0 BRA `(.L_x_164) ;  /* 0xfffffffc00f08947 */ /* 0x004fea000383ffff */
[----:B------:R-:W-:Y:S05]  /*8fe0*/  BRA `(.L_x_69) ;  /* 0xffffffac00847947 */ /* 0x000fea000383ffff */
.L_x_74:
[----:B-1----:R-:W-:Y:S07]  /*8ff0*/  MOV R4, UR18 ;  /* 0x0000001200047c02 */ /* 0x002fee0008000f00 */
.L_x_165:
[----:B-1----:R1:W2:Y:S02]  /*9000*/  SYNCS.PHASECHK.TRANS64.TRYWAIT P0, [R4+URZ], R7 ;  /* 0x00000007040075a7 */ /* 0x0022a400080011ff */
[----:B--2---:R-:W-:Y:S05]  /*9010*/  @!P0 NANOSLEEP.SYNCS 0x989680 ;  /* 0x009896800000895d */ /* 0x004fea0003900000 */
[----:B------:R-:W2:Y:S02]  /*9020*/  @!P0 SYNCS.PHASECHK.TRANS64 P0, [R4+URZ], R7 ;  /* 0x00000007040085a7 */ /* 0x000ea400080010ff */
[----:B--2---:R-:W-:Y:S05]  /*9030*/  @!P0 BRA `(.L_x_165) ;  /* 0xfffffffc00f08947 */ /* 0x004fea000383ffff */
[----:B------:R-:W-:Y:S05]  /*9040*/  BRA `(.L_x_73) ;  /* 0xffffffac00a87947 */ /* 0x000fea000383ffff */
.L_x_78:
[----:B--2---:R-:W-:-:S07]  /*9050*/  MOV R0, UR4 ;  /* 0x0000000400007c02 */ /* 0x004fce0008000f00 */
.L_x_166:
[----:B-1----:R1:W2:Y:S02]  /*9060*/  SYNCS.PHASECHK.TRANS64.TRYWAIT P0, [R0+URZ], R5 ;  /* 0x00000005000075a7 */ /* 0x0022a400080011ff */
[----:B--2---:R-:W-:Y:S05]  /*9070*/  @!P0 NANOSLEEP.SYNCS 0x989680 ;  /* 0x009896800000895d */ /* 0x004fea0003900000 */
[----:B------:R-:W2:Y:S02]  /*9080*/  @!P0 SYNCS.PHASECHK.TRANS64 P0, [R0+URZ], R5 ;  /* 0x00000005000085a7 */ /* 0x000ea400080010ff */
[----:B--2---:R-:W-:Y:S05]  /*9090*/  @!P0 BRA `(.L_x_166) ;  /* 0xfffffffc00f08947 */ /* 0x004fea000383ffff */
[----:B------:R-:W-:Y:S05]  /*90a0*/  BRA `(.L_x_167) ;  /* 0xffffffb000b07947 */ /* 0x000fea000383ffff */
.L_x_81:
[----:B------:R-:W-:-:S07]  /*90b0*/  MOV R0, UR20 ;  /* 0x0000001400007c02 */ /* 0x000fce0008000f00 */
.L_x_168:
[----:B-1----:R1:W2:Y:S02]  /*90c0*/  SYNCS.PHASECHK.TRANS64.TRYWAIT P1, [R0+URZ+0x110], R5 ;  /* 0x00011005000075a7 */ /* 0x0022a400080211ff */
[----:B--2---:R-:W-:Y:S05]  /*90d0*/  @!P1 NANOSLEEP.SYNCS 0x989680 ;  /* 0x009896800000995d */ /* 0x004fea0003900000 */
[----:B------:R-:W2:Y:S02]  /*90e0*/  @!P1 SYNCS.PHASECHK.TRANS64 P1, [R0+URZ+0x110], R5 ;  /* 0x00011005000095a7 */ /* 0x000ea400080210ff */
[----:B--2---:R-:W-:Y:S05]  /*90f0*/  @!P1 BRA `(.L_x_168) ;  /* 0xfffffffc00f09947 */ /* 0x004fea000383ffff */
[----:B------:R-:W-:Y:S05]  /*9100*/  BRA `(.L_x_169) ;  /* 0xffffffb000fc7947 */ /* 0x000fea000383ffff */
.L_x_86:
[----:B------:R-:W-:Y:S07]  /*9110*/  MOV R0, UR24 ;  /* 0x0000001800007c02 */ /* 0x000fee0008000f00 */
.L_x_170:
[----:B--2---:R2:W4:Y:S02]  /*9120*/  SYNCS.PHASECHK.TRANS64.TRYWAIT P0, [R0+URZ+0xe0], R5 ;  /* 0x0000e005000075a7 */ /* 0x00452400080011ff */
[----:B----4-:R-:W-:Y:S05]  /*9130*/  @!P0 NANOSLEEP.SYNCS 0x989680 ;  /* 0x009896800000895d */ /* 0x010fea0003900000 */
[----:B------:R-:W4:Y:S02]  /*9140*/  @!P0 SYNCS.PHASECHK.TRANS64 P0, [R0+URZ+0xe0], R5 ;  /* 0x0000e005000085a7 */ /* 0x000f2400080010ff */
[----:B----4-:R-:W-:Y:S05]  /*9150*/  @!P0 BRA `(.L_x_170) ;  /* 0xfffffffc00f08947 */ /* 0x010fea000383ffff */
[----:B------:R-:W-:Y:S05]  /*9160*/  BRA `(.L_x_171) ;  /* 0xffffffb800347947 */ /* 0x000fea000383ffff */
.L_x_89:
[----:B------:R-:W-:Y:S07]  /*9170*/  MOV R0, UR24 ;  /* 0x0000001800007c02 */ /* 0x000fee0008000f00 */
.L_x_172:
[----:B--2---:R2:W4:Y:S02]  /*9180*/  SYNCS.PHASECHK.TRANS64.TRYWAIT P2, [R0+URZ+0xd8], R13 ;  /* 0x0000d80d000075a7 */ /* 0x00452400080411ff */
[----:B----4-:R-:W-:Y:S05]  /*9190*/  @!P2 NANOSLEEP.SYNCS 0x989680 ;  /* 0x009896800000a95d */ /* 0x010fea0003900000 */
[----:B------:R-:W4:Y:S02]  /*91a0*/  @!P2 SYNCS.PHASECHK.TRANS64 P2, [R0+URZ+0xd8], R13 ;  /* 0x0000d80d0000a5a7 */ /* 0x000f2400080410ff */
[----:B----4-:R-:W-:Y:S05]  /*91b0*/  @!P2 BRA `(.L_x_172) ;  /* 0xfffffffc00f0a947 */ /* 0x010fea000383ffff */
[----:B------:R-:W-:Y:S05]  /*91c0*/  BRA `(.L_x_88) ;  /* 0xffffffbc00947947 */ /* 0x000fea000383ffff */
.L_x_92:
[----:B------:R-:W-:Y:S07]  /*91d0*/  MOV R0, UR4 ;  /* 0x0000000400007c02 */ /* 0x000fee0008000f00 */
.L_x_173:
[----:B--2---:R2:W3:Y:S02]  /*91e0*/  SYNCS.PHASECHK.TRANS64.TRYWAIT P1, [R0+URZ+0xb8], R13 ;  /* 0x0000b80d000075a7 */ /* 0x0044e400080211ff */
[----:B---3--:R-:W-:Y:S05]  /*91f0*/  @!P1 NANOSLEEP.SYNCS 0x989680 ;  /* 0x009896800000995d */ /* 0x008fea0003900000 */
[----:B------:R-:W3:Y:S02]  /*9200*/  @!P1 SYNCS.PHASECHK.TRANS64 P1, [R0+URZ+0xb8], R13 ;  /* 0x0000b80d000095a7 */ /* 0x000ee400080210ff */
[----:B---3--:R-:W-:Y:S05]  /*9210*/  @!P1 BRA `(.L_x_173) ;  /* 0xfffffffc00f09947 */ /* 0x008fea000383ffff */
[----:B------:R-:W-:Y:S05]  /*9220*/  BRA `(.L_x_174) ;  /* 0xffffffc0002c7947 */ /* 0x000fea000383ffff */
.L_x_93:
[----:B------:R-:W-:Y:S07]  /*9230*/  MOV R5, UR5 ;  /* 0x0000000500057c02 */ /* 0x000fee0008000f00 */
.L_x_175:
[----:B--2---:R2:W3:Y:S02]  /*9240*/  SYNCS.PHASECHK.TRANS64.TRYWAIT P0, [R5+URZ+0xb8], R12 ;  /* 0x0000b80c050075a7 */ /* 0x0044e400080011ff */
[----:B---3--:R-:W-:Y:S05]  /*9250*/  @!P0 NANOSLEEP.SYNCS 0x989680 ;  /* 0x009896800000895d */ /* 0x008fea0003900000 */
[----:B------:R-:W3:Y:S02]  /*9260*/  @!P0 SYNCS.PHASECHK.TRANS64 P0, [R5+URZ+0xb8], R12 ;  /* 0x0000b80c050085a7 */ /* 0x000ee400080010ff */
[----:B---3--:R-:W-:Y:S05]  /*9270*/  @!P0 BRA `(.L_x_175) ;  /* 0xfffffffc00f08947 */ /* 0x008fea000383ffff */
[----:B------:R-:W-:Y:S05]  /*9280*/  BRA `(.L_x_176) ;  /* 0xffffffc000947947 */ /* 0x000fea000383ffff */
.L_x_95:
[----:B------:R-:W-:-:S07]  /*9290*/  MOV R0, UR4 ;  /* 0x0000000400007c02 */ /* 0x000fce0008000f00 */
.L_x_177:
[----:B--2---:R2:W3:Y:S02]  /*92a0*/  SYNCS.PHASECHK.TRANS64.TRYWAIT P0, [R0+URZ], R3 ;  /* 0x00000003000075a7 */ /* 0x0044e400080011ff */
[----:B---3--:R-:W-:Y:S05]  /*92b0*/  @!P0 NANOSLEEP.SYNCS 0x989680 ;  /* 0x009896800000895d */ /* 0x008fea0003900000 */
[----:B------:R-:W3:Y:S02]  /*92c0*/  @!P0 SYNCS.PHASECHK.TRANS64 P0, [R0+URZ], R3 ;  /* 0x00000003000085a7 */ /* 0x000ee400080010ff */
[----:B---3--:R-:W-:Y:S05]  /*92d0*/  @!P0 BRA `(.L_x_177) ;  /* 0xfffffffc00f08947 */ /* 0x008fea000383ffff */
[----:B------:R-:W-:Y:S05]  /*92e0*/  BRA `(.L_x_178) ;  /* 0xffffffc400187947 */ /* 0x000fea000383ffff */
.L_x_96:
[----:B------:R-:W-:-:S07]  /*92f0*/  MOV R0, UR5 ;  /* 0x0000000500007c02 */ /* 0x000fce0008000f00 */
.L_x_179:
[----:B--2---:R2:W3:Y:S02]  /*9300*/  SYNCS.PHASECHK.TRANS64.TRYWAIT P0, [R0+URZ], R3 ;  /* 0x00000003000075a7 */ /* 0x0044e400080011ff */
[----:B---3--:R-:W-:Y:S05]  /*9310*/  @!P0 NANOSLEEP.SYNCS 0x989680 ;  /* 0x009896800000895d */ /* 0x008fea0003900000 */
[----:B------:R-:W3:Y:S02]  /*9320*/  @!P0 SYNCS.PHASECHK.TRANS64 P0, [R0+URZ], R3 ;  /* 0x00000003000085a7 */ /* 0x000ee400080010ff */
[----:B---3--:R-:W-:Y:S05]  /*9330*/  @!P0 BRA `(.L_x_179) ;  /* 0xfffffffc00f08947 */ /* 0x008fea000383ffff */
[----:B------:R-:W-:Y:S05]  /*9340*/  BRA `(.L_x_180) ;  /* 0xffffffc400247947 */ /* 0x000fea000383ffff */
.L_x_98:
[----:B------:R-:W-:Y:S07]  /*9350*/  MOV R0, UR49 ;  /* 0x0000003100007c02 */ /* 0x000fee0008000f00 */
.L_x_181:
[----:B-1----:R1:W2:Y:S02]  /*9360*/  SYNCS.PHASECHK.TRANS64.TRYWAIT P0, [R0+URZ+0xe0], R3 ;  /* 0x0000e003000075a7 */ /* 0x0022a400080011ff */
[----:B--2---:R-:W-:Y:S05]  /*9370*/  @!P0 NANOSLEEP.SYNCS 0x989680 ;  /* 0x009896800000895d */ /* 0x004fea0003900000 */
[----:B------:R-:W2:Y:S02]  /*9380*/  @!P0 SYNCS.PHASECHK.TRANS64 P0, [R0+URZ+0xe0], R3 ;  /* 0x0000e003000085a7 */ /* 0x000ea400080010ff */
[----:B--2---:R-:W-:Y:S05]  /*9390*/  @!P0 BRA `(.L_x_181) ;  /* 0xfffffffc00f08947 */ /* 0x004fea000383ffff */
[----:B------:R-:W-:Y:S05]  /*93a0*/  BRA `(.L_x_182) ;  /* 0xffffffc800147947 */ /* 0x000fea000383ffff */
.L_x_108:
[----:B-1----:R1:W3:Y:S02]  /*93b0*/  SYNCS.PHASECHK.TRANS64.TRYWAIT P1, [R0+URZ+0xa0], R5 ;  /* 0x0000a005000075a7 */ /* 0x0022e400080211ff */
[----:B---3--:R-:W-:Y:S05]  /*93c0*/  @!P1 NANOSLEEP.SYNCS 0x989680 ;  /* 0x009896800000995d */ /* 0x008fea0003900000 */
[----:B------:R-:W3:Y:S02]  /*93d0*/  @!P1 SYNCS.PHASECHK.TRANS64 P1, [R0+URZ+0xa0], R5 ;  /* 0x0000a005000095a7 */ /* 0x000ee400080210ff */
[----:B---3--:R-:W-:Y:S05]  /*93e0*/  @!P1 BRA `(.L_x_108) ;  /* 0xfffffffc00f09947 */ /* 0x008fea000383ffff */
[----:B------:R-:W-:Y:S05]  /*93f0*/  BRA `(.L_x_107) ;  /* 0xffffffd800087947 */ /* 0x000fea000383ffff */
.L_x_110:
[----:B-1----:R1:W4:Y:S02]  /*9400*/  SYNCS.PHASECHK.TRANS64.TRYWAIT P0, [R108+URZ+0xf0], R3 ;  /* 0x0000f0036c0075a7 */ /* 0x00232400080011ff */
[----:B----4-:R-:W-:Y:S05]  /*9410*/  @!P0 NANOSLEEP.SYNCS 0x989680 ;  /* 0x009896800000895d */ /* 0x010fea0003900000 */
[----:B------:R-:W4:Y:S02]  /*9420*/  @!P0 SYNCS.PHASECHK.TRANS64 P0, [R108+URZ+0xf0], R3 ;  /* 0x0000f0036c0085a7 */ /* 0x000f2400080010ff */
[----:B----4-:R-:W-:Y:S05]  /*9430*/  @!P0 BRA `(.L_x_110) ;  /* 0xfffffffc00f08947 */ /* 0x010fea000383ffff */
[----:B------:R-:W-:Y:S05]  /*9440*/  BRA `(.L_x_109) ;  /* 0xffffffd800407947 */ /* 0x000fea000383ffff */
.L_x_121:
[----:B--2---:R2:W4:Y:S02]  /*9450*/  SYNCS.PHASECHK.TRANS64.TRYWAIT P0, [R3+URZ+0xa0], R46 ;  /* 0x0000a02e030075a7 */ /* 0x00452400080011ff */
[----:B----4-:R-:W-:Y:S05]  /*9460*/  @!P0 NANOSLEEP.SYNCS 0x989680 ;  /* 0x009896800000895d */ /* 0x010fea0003900000 */
[----:B------:R-:W4:Y:S02]  /*9470*/  @!P0 SYNCS.PHASECHK.TRANS64 P0, [R3+URZ+0xa0], R46 ;  /* 0x0000a02e030085a7 */ /* 0x000f2400080010ff */
[----:B----4-:R-:W-:Y:S05]  /*9480*/  @!P0 BRA `(.L_x_121) ;  /* 0xfffffffc00f08947 */ /* 0x010fea000383ffff */
[----:B------:R-:W-:Y:S05]  /*9490*/  BRA `(.L_x_120) ;  /* 0xffffffe400347947 */ /* 0x000fea000383ffff */
        .weak           $__internal_0_$__cuda_sm10x_tcgen05_guardrail_trap_col_being_dealloced_not_returned_by_alloc
        .type           $__internal_0_$__cuda_sm10x_tcgen05_guardrail_trap_col_being_dealloced_not_returned_by_alloc,@function
        .size           $__internal_0_$__cuda_sm10x_tcgen05_guardrail_trap_col_being_dealloced_not_returned_by_alloc,($__internal_1_$__cuda_sm10x_tcgen05_guardrail_trap_phase_invalid_during_alloc - $__internal_0_$__cuda_sm10x_tcgen05_guardrail_trap_col_being_dealloced_not_returned_by_alloc)
$__internal_0_$__cuda_sm10x_tcgen05_guardrail_trap_col_being_dealloced_not_returned_by_alloc:
[----:B------:R-:W-:Y:S05]  /*94a0*/  BPT.TRAP 0x1 ;  /* 0x000000040000795c */ /* 0x000fea0000300000 */
[----:B------:R-:W-:-:S04]  /*94b0*/  HFMA2 R3, -RZ, RZ, 0, 0 ;  /* 0x00000000ff037431 */ /* 0x000fc800000001ff */
[----:B------:R-:W-:Y:S05]  /*94c0*/  RET.REL.NODEC R2 `(_ZN7cutlass13device_kernelINS_4conv6kernel13ConvUniversalINS1_16ConvProblemShapeILNS1_8OperatorE0ELi2EEENS1_10collective14CollectiveConvINS1_47MainloopSm100TmaUmmaWarpSpecializedImplicitGemmILS5_0ELi10ELi2ELi1ELi2EN4cute5tupleIJNSA_1CILi2EEENSC_ILi1EEESE_EEEEENSB_IJNSC_ILi256EEENSC_ILi64EEENSB_IJSI_EEEEEENS_6half_tESL_NSA_8TiledMMAINSA_8MMA_AtomIJNSA_26SM100_MMA_F16BF16_2x1SM_SSISL_SL_fLi256ELi64ELNSA_4UMMA5MajorE0ELSQ_0ELNSP_7ScaleInE0ELSR_0EEEEEENSA_6LayoutINSB_IJSE_SE_SE_EEENSB_IJNSC_ILi0EEESW_SW_EEEEENSB_IJNSA_10UnderscoreESZ_SZ_EEEEENS7_6detail27Sm100ImplicitGemmTileTraitsINSA_25SM100_TMA_2SM_LOAD_IM2COLENSA_14ComposedLayoutINSA_7SwizzleILi3ELi4ELi3EEENSA_18smem_ptr_flag_bitsILi16EEENSU_INSB_IJNSC_ILi8EEESI_EEENSB_IJSI_SE_EEEEEEEvEENS13_INSA_18SM100_TMA_2SM_LOADES1E_vEEEENS_8epilogue10collective18CollectiveEpilogueINS1J_23Sm100TmaWarpSpecializedILi3ELi2ELi32ELb1ELb0EEEJNSB_IJNSC_ILi128EEESI_SJ_EEENSB_IJNSU_IS1O_SE_EENSU_INSC_ILi32EEESE_EEEEESL_NSB_IJNSB_IJlllEEESE_SW_EEESL_S1V_NS1J_6fusion15FusionCallbacksIS1N_NS1W_17LinearCombinationISL_fSL_fLNS_15FloatRoundStyleE2EEES1P_S1T_JEEENSA_5SM1004TMEM4LOAD26SM100_TMEM_LOAD_32dp32b32xENSA_20SM90_TMA_LOAD_IM2COLENS15_INS16_ILi2ELi4ELi3EEES19_NSU_INSB_IJS1A_S1R_EEENSB_IJS1R_SE_EEEEEEENSA_39AutoVectorizingCopyWithAssumedAlignmentILi128EEENSA_21SM90_TMA_STORE_IM2COLES2B_S2D_S2D_EEEvvEEEEvNT_6ParamsE) ;  /* 0xffffff6802cc7950 */ /* 0x000fea0003c3ffff */
        .weak           $__internal_1_$__cuda_sm10x_tcgen05_guardrail_trap_phase_invalid_during_alloc
        .type           $__internal_1_$__cuda_sm10x_tcgen05_guardrail_trap_phase_invalid_during_alloc,@function
        .size           $__internal_1_$__cuda_sm10x_tcgen05_guardrail_trap_phase_invalid_during_alloc,($__internal_2_$__cuda_sm10x_tcgen05_guardrail_trap_unallocated_columns_being_dealloced - $__internal_1_$__cuda_sm10x_tcgen05_guardrail_trap_phase_invalid_during_alloc)
$__internal_1_$__cuda_sm10x_tcgen05_guardrail_trap_phase_invalid_during_alloc:
[----:B------:R-:W-:Y:S05]  /*94d0*/  BPT.TRAP 0x1 ;  /* 0x000000040000795c */ /* 0x000fea0000300000 */
[----:B------:R-:W-:-:S04]  /*94e0*/  MOV R5, 0x0 ;  /* 0x0000000000057802 */ /* 0x000fc80000000f00 */
[----:B------:R-:W-:Y:S05]  /*94f0*/  RET.REL.NODEC R4 `(_ZN7cutlass13device_kernelINS_4conv6kernel13ConvUniversalINS1_16ConvProblemShapeILNS1_8OperatorE0ELi2EEENS1_10collective14CollectiveConvINS1_47MainloopSm100TmaUmmaWarpSpecializedImplicitGemmILS5_0ELi10ELi2ELi1ELi2EN4cute5tupleIJNSA_1CILi2EEENSC_ILi1EEESE_EEEEENSB_IJNSC_ILi256EEENSC_ILi64EEENSB_IJSI_EEEEEENS_6half_tESL_NSA_8TiledMMAINSA_8MMA_AtomIJNSA_26SM100_MMA_F16BF16_2x1SM_SSISL_SL_fLi256ELi64ELNSA_4UMMA5MajorE0ELSQ_0ELNSP_7ScaleInE0ELSR_0EEEEEENSA_6LayoutINSB_IJSE_SE_SE_EEENSB_IJNSC_ILi0EEESW_SW_EEEEENSB_IJNSA_10UnderscoreESZ_SZ_EEEEENS7_6detail27Sm100ImplicitGemmTileTraitsINSA_25SM100_TMA_2SM_LOAD_IM2COLENSA_14ComposedLayoutINSA_7SwizzleILi3ELi4ELi3EEENSA_18smem_ptr_flag_bitsILi16EEENSU_INSB_IJNSC_ILi8EEESI_EEENSB_IJSI_SE_EEEEEEEvEENS13_INSA_18SM100_TMA_2SM_LOADES1E_vEEEENS_8epilogue10collective18CollectiveEpilogueINS1J_23Sm100TmaWarpSpecializedILi3ELi2ELi32ELb1ELb0EEEJNSB_IJNSC_ILi128EEESI_SJ_EEENSB_IJNSU_IS1O_SE_EENSU_INSC_ILi32EEESE_EEEEESL_NSB_IJNSB_IJlllEEESE_SW_EEESL_S1V_NS1J_6fusion15FusionCallbacksIS1N_NS1W_17LinearCombinationISL_fSL_fLNS_15FloatRoundStyleE2EEES1P_S1T_JEEENSA_5SM1004TMEM4LOAD26SM100_TMEM_LOAD_32dp32b32xENSA_20SM90_TMA_LOAD_IM2COLENS15_INS16_ILi2ELi4ELi3EEES19_NSU_INSB_IJS1A_S1R_EEENSB_IJS1R_SE_EEEEEEENSA_39AutoVectorizingCopyWithAssumedAlignmentILi128EEENSA_21SM90_TMA_STORE_IM2COLES2B_S2D_S2D_EEEvvEEEEvNT_6ParamsE) ;  /* 0xffffff6804c07950 */ /* 0x000fea0003c3ffff */
        .weak           $__internal_2_$__cuda_sm10x_tcgen05_guardrail_trap_unallocated_columns_being_dealloced
        .type           $__internal_2_$__cuda_sm10x_tcgen05_guardrail_trap_unallocated_columns_being_dealloced,@function
        .size           $__internal_2_$__cuda_sm10x_tcgen05_guardrail_trap_unallocated_columns_being_dealloced,(.L_x_184 - $__internal_2_$__cuda_sm10x_tcgen05_guardrail_trap_unallocated_columns_being_dealloced)
$__internal_2_$__cuda_sm10x_tcgen05_guardrail_trap_unallocated_columns_being_dealloced:
[----:B------:R-:W-:Y:S05]  /*9500*/  BPT.TRAP 0x1 ;  /* 0x000000040000795c */ /* 0x000fea0000300000 */
[----:B------:R-:W-:-:S04]  /*9510*/  HFMA2 R3, -RZ, RZ, 0, 0 ;  /* 0x00000000ff037431 */ /* 0x000fc800000001ff */
[----:B------:R-:W-:Y:S05]  /*9520*/  RET.REL.NODEC R2 `(_ZN7cutlass13device_kernelINS_4conv6kernel13ConvUniversalINS1_16ConvProblemShapeILNS1_8OperatorE0ELi2EEENS1_10collective14CollectiveConvINS1_47MainloopSm100TmaUmmaWarpSpecializedImplicitGemmILS5_0ELi10ELi2ELi1ELi2EN4cute5tupleIJNSA_1CILi2EEENSC_ILi1EEESE_EEEEENSB_IJNSC_ILi256EEENSC_ILi64EEENSB_IJSI_EEEEEENS_6half_tESL_NSA_8TiledMMAINSA_8MMA_AtomIJNSA_26SM100_MMA_F16BF16_2x1SM_SSISL_SL_fLi256ELi64ELNSA_4UMMA5MajorE0ELSQ_0ELNSP_7ScaleInE0ELSR_0EEEEEENSA_6LayoutINSB_IJSE_SE_SE_EEENSB_IJNSC_ILi0EEESW_SW_EEEEENSB_IJNSA_10UnderscoreESZ_SZ_EEEEENS7_6detail27Sm100ImplicitGemmTileTraitsINSA_25SM100_TMA_2SM_LOAD_IM2COLENSA_14ComposedLayoutINSA_7SwizzleILi3ELi4ELi3EEENSA_18smem_ptr_flag_bitsILi16EEENSU_INSB_IJNSC_ILi8EEESI_EEENSB_IJSI_SE_EEEEEEEvEENS13_INSA_18SM100_TMA_2SM_LOADES1E_vEEEENS_8epilogue10collective18CollectiveEpilogueINS1J_23Sm100TmaWarpSpecializedILi3ELi2ELi32ELb1ELb0EEEJNSB_IJNSC_ILi128EEESI_SJ_EEENSB_IJNSU_IS1O_SE_EENSU_INSC_ILi32EEESE_EEEEESL_NSB_IJNSB_IJlllEEESE_SW_EEESL_S1V_NS1J_6fusion15FusionCallbacksIS1N_NS1W_17LinearCombinationISL_fSL_fLNS_15FloatRoundStyleE2EEES1P_S1T_JEEENSA_5SM1004TMEM4LOAD26SM100_TMEM_LOAD_32dp32b32xENSA_20SM90_TMA_LOAD_IM2COLENS15_INS16_ILi2ELi4ELi3EEES19_NSU_INSB_IJS1A_S1R_EEENSB_IJS1R_SE_EEEEEEENSA_39AutoVectorizingCopyWithAssumedAlignmentILi128EEENSA_21SM90_TMA_STORE_IM2COLES2B_S2D_S2D_EEEvvEEEEvNT_6ParamsE) ;  /* 0xffffff6802b47950 */ /* 0x000fea0003c3ffff */
.L_x_183:
[----:B------:R-:W-:-:S00]  /*9530*/  BRA `(.L_x_183) ;  /* 0xfffffffc00fc7947 */ /* 0x000fc0000383ffff */
[----:B------:R-:W-:-:S00]  /*9540*/  NOP ;  /* 0x0000000000007918 */ /* 0x000fc00000000000 */
        /* <DEDUP_REMOVED lines=11> */
.L_x_184:


//--------------------- .nv.global.init           --------------------------
	.section	.nv.global.init,"aw",@progbits
.nv.global.init:
	.type		$str$29,@object
	.size		$str$29,($str$30 - $str$29)
$str$29:
        /*0000*/ 	.byte	0x28, 0x61, 0x64, 0x64, 0x72, 0x65, 0x73, 0x73, 0x20, 0x26, 0x20, 0x6d, 0x61, 0x73, 0x6b, 0x29
        /*0010*/ 	.byte	0x20, 0x3d, 0x3d, 0x20, 0x30, 0x00
	.type		$str$30,@object
	.size		$str$30,($str$28 - $str$30)
$str$30:
        /*0016*/ 	.byte	0x2f, 0x74, 0x6d, 0x70, 0x2f, 0x63, 0x75, 0x74, 0x6c, 0x61, 0x73, 0x73, 0x5f, 0x73, 0x77, 0x65
        /*0026*/ 	.byte	0x65, 0x70, 0x5f, 0x73, 0x72, 0x63, 0x2f, 0x69, 0x6e, 0x63, 0x6c, 0x75, 0x64, 0x65, 0x2f, 0x63
        /*0036*/ 	.byte	0x75, 0x74, 0x65, 0x2f, 0x70, 0x6f, 0x69, 0x6e, 0x74, 0x65, 0x72, 0x5f, 0x66, 0x6c, 0x61, 0x67
        /*0046*/ 	.byte	0x67, 0x65, 0x64, 0x2e, 0x68, 0x70, 0x70, 0x00
	.type		$str$28,@object
	.size		$str$28,($str$27 - $str$28)
$str$28:
        /*004e*/ 	.byte	0x2f, 0x74, 0x6d, 0x70, 0x2f, 0x63, 0x75, 0x74, 0x6c, 0x61, 0x73, 0x73, 0x5f, 0x73, 0x77, 0x65
        /*005e*/ 	.byte	0x65, 0x70, 0x5f, 0x73, 0x72, 0x63, 0x2f, 0x69, 0x6e, 0x63, 0x6c, 0x75, 0x64, 0x65, 0x2f, 0x63
        /*006e*/ 	.byte	0x75, 0x74, 0x65, 0x2f, 0x61, 0x74, 0x6f, 0x6d, 0x2f, 0x63, 0x6f, 0x70, 0x79, 0x5f, 0x74, 0x72
        /*007e*/ 	.byte	0x61, 0x69, 0x74, 0x73, 0x5f, 0x73, 0x6d, 0x31, 0x30, 0x30, 0x2e, 0x68, 0x70, 0x70, 0x00
	.type		$str$27,@object
	.size		$str$27,(__unnamed_1 - $str$27)
$str$27:
        /*008d*/ 	.byte	0x28, 0x28, 0x75, 0x69, 0x6e, 0x74, 0x33, 0x32, 0x5f, 0x74, 0x28, 0x74, 0x68, 0x72, 0x65, 0x61
        /*009d*/ 	.byte	0x64, 0x49, 0x64, 0x78, 0x2e, 0x78, 0x29, 0x20, 0x2f, 0x20, 0x33, 0x32, 0x29, 0x20, 0x25, 0x20
        /*00ad*/ 	.byte	0x34, 0x29, 0x20, 0x3d, 0x3d, 0x20, 0x28, 0x28, 0x28, 0x74, 0x6d, 0x65, 0x6d, 0x5f, 0x61, 0x64
        /*00bd*/ 	.byte	0x64, 0x72, 0x20, 0x3e, 0x3e, 0x20, 0x31, 0x36, 0x29, 0x20, 0x2f, 0x20, 0x33, 0x32, 0x29, 0x20
        /*00cd*/ 	.byte	0x25, 0x20, 0x34, 0x29, 0x00
	.type		__unnamed_1,@object
	.size		__unnamed_1,(__unnamed_2 - __unnamed_1)
__unnamed_1:
        /*00d2*/ 	.byte	0x61, 0x75, 0x74, 0x6f, 0x20, 0x63, 0x75, 0x74, 0x65, 0x3a, 0x3a, 0x61, 0x73, 0x5f, 0x70, 0x6f
        /* <DEDUP_REMOVED lines=24> */
        /*0262*/ 	.byte	0x3e, 0x3e, 0x3e, 0x3e, 0x5d, 0x00
	.type		__unnamed_2,@object
	.size		__unnamed_2,(.L_2 - __unnamed_2)
__unnamed_2:
        /* <DEDUP_REMOVED lines=42> */
        /*0508*/ 	.byte	0x3e, 0x3e, 0x5d, 0x00
.L_2:


//--------------------- .nv.shared._ZN7cutlass13device_kernelINS_4conv6kernel13ConvUniversalINS1_16ConvProblemShapeILNS1_8OperatorE0ELi2EEENS1_10collective14CollectiveConvINS1_47MainloopSm100TmaUmmaWarpSpecializedImplicitGemmILS5_0ELi10ELi2ELi1ELi2EN4cute5tupleIJNSA_1CILi2EEENSC_ILi1EEESE_EEEEENSB_IJNSC_ILi256EEENSC_ILi64EEENSB_IJSI_EEEEEENS_6half_tESL_NSA_8TiledMMAINSA_8MMA_AtomIJNSA_26SM100_MMA_F16BF16_2x1SM_SSISL_SL_fLi256ELi64ELNSA_4UMMA5MajorE0ELSQ_0ELNSP_7ScaleInE0ELSR_0EEEEEENSA_6LayoutINSB_IJSE_SE_SE_EEENSB_IJNSC_ILi0EEESW_SW_EEEEENSB_IJNSA_10UnderscoreESZ_SZ_EEEEENS7_6detail27Sm100ImplicitGemmTileTraitsINSA_25SM100_TMA_2SM_LOAD_IM2COLENSA_14ComposedLayoutINSA_7SwizzleILi3ELi4ELi3EEENSA_18smem_ptr_flag_bitsILi16EEENSU_INSB_IJNSC_ILi8EEESI_EEENSB_IJSI_SE_EEEEEEEvEENS13_INSA_18SM100_TMA_2SM_LOADES1E_vEEEENS_8epilogue10collective18CollectiveEpilogueINS1J_23Sm100TmaWarpSpecializedILi3ELi2ELi32ELb1ELb0EEEJNSB_IJNSC_ILi128EEESI_SJ_EEENSB_IJNSU_IS1O_SE_EENSU_INSC_ILi32EEESE_EEEEESL_NSB_IJNSB_IJlllEEESE_SW_EEESL_S1V_NS1J_6fusion15FusionCallbacksIS1N_NS1W_17LinearCombinationISL_fSL_fLNS_15FloatRoundStyleE2EEES1P_S1T_JEEENSA_5SM1004TMEM4LOAD26SM100_TMEM_LOAD_32dp32b32xENSA_20SM90_TMA_LOAD_IM2COLENS15_INS16_ILi2ELi4ELi3EEES19_NSU_INSB_IJS1A_S1R_EEENSB_IJS1R_SE_EEEEEEENSA_39AutoVectorizingCopyWithAssumedAlignmentILi128EEENSA_21SM90_TMA_STORE_IM2COLES2B_S2D_S2D_EEEvvEEEEvNT_6ParamsE --------------------------
	.section	.nv.shared._ZN7cutlass13device_kernelINS_4conv6kernel13ConvUniversalINS1_16ConvProblemShapeILNS1_8OperatorE0ELi2EEENS1_10collective14CollectiveConvINS1_47MainloopSm100TmaUmmaWarpSpecializedImplicitGemmILS5_0ELi10ELi2ELi1ELi2EN4cute5tupleIJNSA_1CILi2EEENSC_ILi1EEESE_EEEEENSB_IJNSC_ILi256EEENSC_ILi64EEENSB_IJSI_EEEEEENS_6half_tESL_NSA_8TiledMMAINSA_8MMA_AtomIJNSA_26SM100_MMA_F16BF16_2x1SM_SSISL_SL_fLi256ELi64ELNSA_4UMMA5MajorE0ELSQ_0ELNSP_7ScaleInE0ELSR_0EEEEEENSA_6LayoutINSB_IJSE_SE_SE_EEENSB_IJNSC_ILi0EEESW_SW_EEEEENSB_IJNSA_10UnderscoreESZ_SZ_EEEEENS7_6detail27Sm100ImplicitGemmTileTraitsINSA_25SM100_TMA_2SM_LOAD_IM2COLENSA_14ComposedLayoutINSA_7SwizzleILi3ELi4ELi3EEENSA_18smem_ptr_flag_bitsILi16EEENSU_INSB_IJNSC_ILi8EEESI_EEENSB_IJSI_SE_EEEEEEEvEENS13_INSA_18SM100_TMA_2SM_LOADES1E_vEEEENS_8epilogue10collective18CollectiveEpilogueINS1J_23Sm100TmaWarpSpecializedILi3ELi2ELi32ELb1ELb0EEEJNSB_IJNSC_ILi128EEESI_SJ_EEENSB_IJNSU_IS1O_SE_EENSU_INSC_ILi32EEESE_EEEEESL_NSB_IJNSB_IJlllEEESE_SW_EEESL_S1V_NS1J_6fusion15FusionCallbacksIS1N_NS1W_17LinearCombinationISL_fSL_fLNS_15FloatRoundStyleE2EEES1P_S1T_JEEENSA_5SM1004TMEM4LOAD26SM100_TMEM_LOAD_32dp32b32xENSA_20SM90_TMA_LOAD_IM2COLENS15_INS16_ILi2ELi4ELi3EEES19_NSU_INSB_IJS1A_S1R_EEENSB_IJS1R_SE_EEEEEEENSA_39AutoVectorizingCopyWithAssumedAlignmentILi128EEENSA_21SM90_TMA_STORE_IM2COLES2B_S2D_S2D_EEEvvEEEEvNT_6ParamsE,"aw",@nobits
	.sectionflags	@""
	.align	16
	.zero		1024


//--------------------- .nv.shared.reserved.0     --------------------------
	.section	.nv.shared.reserved.0,"aw",@nobits
	.weak		__nv_reservedSMEM_offset_0_alias
	.size		__nv_reservedSMEM_offset_0_alias, 0, 64
	.other		__nv_reservedSMEM_offset_0_alias,@"STO_CUDA_RESERVED_SHARED STV_DEFAULT"
__nv_reservedSMEM_offset_0_alias:
	.zero		0
.nv.shared.reserved.0:
	.zero		64
	.weak		__nv_reservedSMEM_tcgen05_partition
	.type		__nv_reservedSMEM_tcgen05_partition,@object
	.size		__nv_reservedSMEM_tcgen05_partition,(.L_0 - __nv_reservedSMEM_tcgen05_partition)
__nv_reservedSMEM_tcgen05_partition:
	.zero		32
.L_0:


//--------------------- .nv.global                --------------------------
	.section	.nv.global,"aw",@nobits
.nv.global:
	.type		_ZN39_INTERNAL_f1faad59_4_k_cu_0db191c2_31664cute1_E,@object
	.size		_ZN39_INTERNAL_f1faad59_4_k_cu_0db191c2_31664cute1_E,(_ZN39_INTERNAL_f1faad59_4_k_cu_0db191c2_31664cuda3std3__45__cpo6cbeginE - _ZN39_INTERNAL_f1faad59_4_k_cu_0db191c2_31664cute1_E)
_ZN39_INTERNAL_f1faad59_4_k_cu_0db191c2_31664cute1_E:
	.zero		1
	.type		_ZN39_INTERNAL_f1faad59_4_k_cu_0db191c2_31664cuda3std3__45__cpo6cbeginE,@object
	.size		_ZN39_INTERNAL_f1faad59_4_k_cu_0db191c2_31664cuda3std3__45__cpo6cbeginE,(_ZN39_INTERNAL_f1faad59_4_k_cu_0db191c2_31664cuda3std3__48in_placeE - _ZN39_INTERNAL_f1faad59_4_k_cu_0db191c2_31664cuda3std3__45__cpo6cbeginE)
_ZN39_INTERNAL_f1faad59_4_k_cu_0db191c2_31664cuda3std3__45__cpo6cbeginE:
	.zero		1
	.type		_ZN39_INTERNAL_f1faad59_4_k_cu_0db191c2_31664cuda3std3__48in_placeE,@object
	.size		_ZN39_INTERNAL_f1faad59_4_k_cu_0db191c2_31664cuda3std3__48in_placeE,(_ZN39_INTERNAL_f1faad59_4_k_cu_0db191c2_31664cuda3std6ranges3__45__cpo9iter_moveE - _ZN39_INTERNAL_f1faad59_4_k_cu_0db191c2_31664cuda3std3__48in_placeE)
_ZN39_INTERNAL_f1faad59_4_k_cu_0db191c2_31664cuda3std3__48in_placeE:
	.zero		1
	.type		_ZN39_INTERNAL_f1faad59_4_k_cu_0db191c2_31664cuda3std6ranges3__45__cpo9iter_moveE,@object
	.size		_ZN39_INTERNAL_f1faad59_4_k_cu_0db191c2_31664cuda3std6ranges3__45__cpo9iter_moveE,(_ZN39_INTERNAL_f1faad59_4_k_cu_0db191c2_31664cuda3std3__45__cpo5beginE - _ZN39_INTERNAL_f1faad59_4_k_cu_0db191c2_31664cuda3std6ranges3__45__cpo9iter_moveE)
_ZN39_INTERNAL_f1faad59_4_k_cu_0db191c2_31664cuda3std6ranges3__45__cpo9iter_moveE:
	.zero		1
	.type		_ZN39_INTERNAL_f1faad59_4_k_cu_0db191c2_31664cuda3std3__45__cpo5beginE,@object
	.size		_ZN39_INTERNAL_f1faad59_4_k_cu_0db191c2_31664cuda3std3__45__cpo5beginE,(_ZN39_INTERNAL_f1faad59_4_k_cu_0db191c2_31664cuda3std3__441_GLOBAL__N__f1faad59_4_k_cu_0db191c2_31666ignoreE - _ZN39_INTERNAL_f1faad59_4_k_cu_0db191c2_31664cuda3std3__45__cpo5beginE)
_ZN39_INTERNAL_f1faad59_4_k_cu_0db191c2_31664cuda3std3__45__cpo5beginE:
	.zero		1
	.type		_ZN39_INTERNAL_f1faad59_4_k_cu_0db191c2_31664cuda3std3__441_GLOBAL__N__f1faad59_4_k_cu_0db191c2_31666ignoreE,@object
	.size		_ZN39_INTERNAL_f1faad59_4_k_cu_0db191c2_31664cuda3std3__441_GLOBAL__N__f1faad59_4_k_cu_0db191c2_31666ignoreE,(_ZN39_INTERNAL_f1faad59_4_k_cu_0db191c2_31664cute7productE - _ZN39_INTERNAL_f1faad59_4_k_cu_0db191c2_31664cuda3std3__441_GLOBAL__N__f1faad59_4_k_cu_0db191c2_31666ignoreE)
_ZN39_INTERNAL_f1faad59_4_k_cu_0db191c2_31664cuda3std3__441_GLOBAL__N__f1faad59_4_k_cu_0db191c2_31666ignoreE:
	.zero		1
	.type		_ZN39_INTERNAL_f1faad59_4_k_cu_0db191c2_31664cute7productE,@object
	.size		_ZN39_INTERNAL_f1faad59_4_k_cu_0db191c2_31664cute7productE,(_ZN39_INTERNAL_f1faad59_4_k_cu_0db191c2_31664cuda3std3__45__cpo3endE - _ZN39_INTERNAL_f1faad59_4_k_cu_0db191c2_31664cute7productE)
_ZN39_INTERNAL_f1faad59_4_k_cu_0db191c2_31664cute7productE:
	.zero		1
	.type		_ZN39_INTERNAL_f1faad59_4_k_cu_0db191c2_31664cuda3std3__45__cpo3endE,@object
	.size		_ZN39_INTERNAL_f1faad59_4_k_cu_0db191c2_31664cuda3std3__45__cpo3endE,(_ZN39_INTERNAL_f1faad59_4_k_cu_0db191c2_31664cuda3std3__419piecewise_constructE - _ZN39_INTERNAL_f1faad59_4_k_cu_0db191c2_31664cuda3std3__45__cpo3endE)
_ZN39_INTERNAL_f1faad59_4_k_cu_0db191c2_31664cuda3std3__45__cpo3endE:
	.zero		1
	.type		_ZN39_INTERNAL_f1faad59_4_k_cu_0db191c2_31664cuda3std3__419piecewise_constructE,@object
	.size		_ZN39_INTERNAL_f1faad59_4_k_cu_0db191c2_31664cuda3std3__419piecewise_constructE,(_ZN39_INTERNAL_f1faad59_4_k_cu_0db191c2_31664cuda3std3__45__cpo4cendE - _ZN39_INTERNAL_f1faad59_4_k_cu_0db191c2_31664cuda3std3__419piecewise_constructE)
_ZN39_INTERNAL_f1faad59_4_k_cu_0db191c2_31664cuda3std3__419piecewise_constructE:
	.zero		1
	.type		_ZN39_INTERNAL_f1faad59_4_k_cu_0db191c2_31664cuda3std3__45__cpo4cendE,@object
	.size		_ZN39_INTERNAL_f1faad59_4_k_cu_0db191c2_31664cuda3std3__45__cpo4cendE,(_ZN39_INTERNAL_f1faad59_4_k_cu_0db191c2_31664cuda3std6ranges3__45__cpo4swapE - _ZN39_INTERNAL_f1faad59_4_k_cu_0db191c2_31664cuda3std3__45__cpo4cendE)
_ZN39_INTERNAL_f1faad59_4_k_cu_0db191c2_31664cuda3std3__45__cpo4cendE:
	.zero		1
	.type		_ZN39_INTERNAL_f1faad59_4_k_cu_0db191c2_31664cuda3std6ranges3__45__cpo4swapE,@object
	.size		_ZN39_INTERNAL_f1faad59_4_k_cu_0db191c2_31664cuda3std6ranges3__45__cpo4swapE,(.L_10 - _ZN39_INTERNAL_f1faad59_4_k_cu_0db191c2_31664cuda3std6ranges3__45__cpo4swapE)
_ZN39_INTERNAL_f1faad59_4_k_cu_0db191c2_31664cuda3std6ranges3__45__cpo4swapE:
	.zero		1
.L_10:


//--------------------- .nv.constant0._ZN7cutlass13device_kernelINS_4conv6kernel13ConvUniversalINS1_16ConvProblemShapeILNS1_8OperatorE0ELi2EEENS1_10collective14CollectiveConvINS1_47MainloopSm100TmaUmmaWarpSpecializedImplicitGemmILS5_0ELi10ELi2ELi1ELi2EN4cute5tupleIJNSA_1CILi2EEENSC_ILi1EEESE_EEEEENSB_IJNSC_ILi256EEENSC_ILi64EEENSB_IJSI_EEEEEENS_6half_tESL_NSA_8TiledMMAINSA_8MMA_AtomIJNSA_26SM100_MMA_F16BF16_2x1SM_SSISL_SL_fLi256ELi64ELNSA_4UMMA5MajorE0ELSQ_0ELNSP_7ScaleInE0ELSR_0EEEEEENSA_6LayoutINSB_IJSE_SE_SE_EEENSB_IJNSC_ILi0EEESW_SW_EEEEENSB_IJNSA_10UnderscoreESZ_SZ_EEEEENS7_6detail27Sm100ImplicitGemmTileTraitsINSA_25SM100_TMA_2SM_LOAD_IM2COLENSA_14ComposedLayoutINSA_7SwizzleILi3ELi4ELi3EEENSA_18smem_ptr_flag_bitsILi16EEENSU_INSB_IJNSC_ILi8EEESI_EEENSB_IJSI_SE_EEEEEEEvEENS13_INSA_18SM100_TMA_2SM_LOADES1E_vEEEENS_8epilogue10collective18CollectiveEpilogueINS1J_23Sm100TmaWarpSpecializedILi3ELi2ELi32ELb1ELb0EEEJNSB_IJNSC_ILi128EEESI_SJ_EEENSB_IJNSU_IS1O_SE_EENSU_INSC_ILi32EEESE_EEEEESL_NSB_IJNSB_IJlllEEESE_SW_EEESL_S1V_NS1J_6fusion15FusionCallbacksIS1N_NS1W_17LinearCombinationISL_fSL_fLNS_15FloatRoundStyleE2EEES1P_S1T_JEEENSA_5SM1004TMEM4LOAD26SM100_TMEM_LOAD_32dp32b32xENSA_20SM90_TMA_LOAD_IM2COLENS15_INS16_ILi2ELi4ELi3EEES19_NSU_INSB_IJS1A_S1R_EEENSB_IJS1R_SE_EEEEEEENSA_39AutoVectorizingCopyWithAssumedAlignmentILi128EEENSA_21SM90_TMA_STORE_IM2COLES2B_S2D_S2D_EEEvvEEEEvNT_6ParamsE --------------------------
	.section	.nv.constant0._ZN7cutlass13device_kernelINS_4conv6kernel13ConvUniversalINS1_16ConvProblemShapeILNS1_8OperatorE0ELi2EEENS1_10collective14CollectiveConvINS1_47MainloopSm100TmaUmmaWarpSpecializedImplicitGemmILS5_0ELi10ELi2ELi1ELi2EN4cute5tupleIJNSA_1CILi2EEENSC_ILi1EEESE_EEEEENSB_IJNSC_ILi256EEENSC_ILi64EEENSB_IJSI_EEEEEENS_6half_tESL_NSA_8TiledMMAINSA_8MMA_AtomIJNSA_26SM100_MMA_F16BF16_2x1SM_SSISL_SL_fLi256ELi64ELNSA_4UMMA5MajorE0ELSQ_0ELNSP_7ScaleInE0ELSR_0EEEEEENSA_6LayoutINSB_IJSE_SE_SE_EEENSB_IJNSC_ILi0EEESW_SW_EEEEENSB_IJNSA_10UnderscoreESZ_SZ_EEEEENS7_6detail27Sm100ImplicitGemmTileTraitsINSA_25SM100_TMA_2SM_LOAD_IM2COLENSA_14ComposedLayoutINSA_7SwizzleILi3ELi4ELi3EEENSA_18smem_ptr_flag_bitsILi16EEENSU_INSB_IJNSC_ILi8EEESI_EEENSB_IJSI_SE_EEEEEEEvEENS13_INSA_18SM100_TMA_2SM_LOADES1E_vEEEENS_8epilogue10collective18CollectiveEpilogueINS1J_23Sm100TmaWarpSpecializedILi3ELi2ELi32ELb1ELb0EEEJNSB_IJNSC_ILi128EEESI_SJ_EEENSB_IJNSU_IS1O_SE_EENSU_INSC_ILi32EEESE_EEEEESL_NSB_IJNSB_IJlllEEESE_SW_EEESL_S1V_NS1J_6fusion15FusionCallbacksIS1N_NS1W_17LinearCombinationISL_fSL_fLNS_15FloatRoundStyleE2EEES1P_S1T_JEEENSA_5SM1004TMEM4LOAD26SM100_TMEM_LOAD_32dp32b32xENSA_20SM90_TMA_LOAD_IM2COLENS15_INS16_ILi2ELi4ELi3EEES19_NSU_INSB_IJS1A_S1R_EEENSB_IJS1R_SE_EEEEEEENSA_39AutoVectorizingCopyWithAssumedAlignmentILi128EEENSA_21SM90_TMA_STORE_IM2COLES2B_S2D_S2D_EEEvvEEEEvNT_6ParamsE,"a",@progbits
	.sectionflags	@""
	.align	4
.nv.constant0._ZN7cutlass13device_kernelINS_4conv6kernel13ConvUniversalINS1_16ConvProblemShapeILNS1_8OperatorE0ELi2EEENS1_10collective14CollectiveConvINS1_47MainloopSm100TmaUmmaWarpSpecializedImplicitGemmILS5_0ELi10ELi2ELi1ELi2EN4cute5tupleIJNSA_1CILi2EEENSC_ILi1EEESE_EEEEENSB_IJNSC_ILi256EEENSC_ILi64EEENSB_IJSI_EEEEEENS_6half_tESL_NSA_8TiledMMAINSA_8MMA_AtomIJNSA_26SM100_MMA_F16BF16_2x1SM_SSISL_SL_fLi256ELi64ELNSA_4UMMA5MajorE0ELSQ_0ELNSP_7ScaleInE0ELSR_0EEEEEENSA_6LayoutINSB_IJSE_SE_SE_EEENSB_IJNSC_ILi0EEESW_SW_EEEEENSB_IJNSA_10UnderscoreESZ_SZ_EEEEENS7_6detail27Sm100ImplicitGemmTileTraitsINSA_25SM100_TMA_2SM_LOAD_IM2COLENSA_14ComposedLayoutINSA_7SwizzleILi3ELi4ELi3EEENSA_18smem_ptr_flag_bitsILi16EEENSU_INSB_IJNSC_ILi8EEESI_EEENSB_IJSI_SE_EEEEEEEvEENS13_INSA_18SM100_TMA_2SM_LOADES1E_vEEEENS_8epilogue10collective18CollectiveEpilogueINS1J_23Sm100TmaWarpSpecializedILi3ELi2ELi32ELb1ELb0EEEJNSB_IJNSC_ILi128EEESI_SJ_EEENSB_IJNSU_IS1O_SE_EENSU_INSC_ILi32EEESE_EEEEESL_NSB_IJNSB_IJlllEEESE_SW_EEESL_S1V_NS1J_6fusion15FusionCallbacksIS1N_NS1W_17LinearCombinationISL_fSL_fLNS_15FloatRoundStyleE2EEES1P_S1T_JEEENSA_5SM1004TMEM4LOAD26SM100_TMEM_LOAD_32dp32b32xENSA_20SM90_TMA_LOAD_IM2COLENS15_INS16_ILi2ELi4ELi3EEES19_NSU_INSB_IJS1A_S1R_EEENSB_IJS1R_SE_EEEEEEENSA_39AutoVectorizingCopyWithAssumedAlignmentILi128EEENSA_21SM90_TMA_STORE_IM2COLES2B_S2D_S2D_EEEvvEEEEvNT_6ParamsE:
	.zero		2944


//--------------------- SYMBOLS --------------------------

	.type		.nv.reservedSmem.offset0,@object
	.size		.nv.reservedSmem.offset0,0x4
	.type		.nv.reservedSmem.cap,@object
	.size		.nv.reservedSmem.cap,0x4
	.type		__assertfail,@function
